//
// Generated by NVIDIA NVVM Compiler
//
// Compiler Build ID: CL-36424714
// Cuda compilation tools, release 13.0, V13.0.88
// Based on NVVM 20.0.0
//

.version 9.0
.target sm_100
.address_size 64

	// .globl	_Z12naive_matmulPfS_S_iii
.global .align 4 .b8 precalc_xorwow_matrix[102400];
.global .align 4 .b8 precalc_xorwow_offset_matrix[102400];
.global .align 4 .b8 mrg32k3aM1[2304];
.global .align 4 .b8 mrg32k3aM2[2304];
.global .align 4 .b8 mrg32k3aM1SubSeq[2016];
.global .align 4 .b8 mrg32k3aM2SubSeq[2016];
.global .align 4 .b8 mrg32k3aM1Seq[2304];
.global .align 4 .b8 mrg32k3aM2Seq[2304];
.const .align 8 .b8 __cr_lgamma_table[72];

.visible .entry _Z12naive_matmulPfS_S_iii(
	.param .u64 .ptr .align 1 _Z12naive_matmulPfS_S_iii_param_0,
	.param .u64 .ptr .align 1 _Z12naive_matmulPfS_S_iii_param_1,
	.param .u64 .ptr .align 1 _Z12naive_matmulPfS_S_iii_param_2,
	.param .u32 _Z12naive_matmulPfS_S_iii_param_3,
	.param .u32 _Z12naive_matmulPfS_S_iii_param_4,
	.param .u32 _Z12naive_matmulPfS_S_iii_param_5
)
{
	.reg .pred 	%p<13>;
	.reg .b32 	%r<46>;
	.reg .b32 	%f<68>;
	.reg .b64 	%rd<40>;

	ld.param.u64 	%rd5, [_Z12naive_matmulPfS_S_iii_param_0];
	ld.param.u64 	%rd6, [_Z12naive_matmulPfS_S_iii_param_1];
	ld.param.u64 	%rd4, [_Z12naive_matmulPfS_S_iii_param_2];
	ld.param.u32 	%r22, [_Z12naive_matmulPfS_S_iii_param_3];
	ld.param.u32 	%r23, [_Z12naive_matmulPfS_S_iii_param_4];
	ld.param.u32 	%r21, [_Z12naive_matmulPfS_S_iii_param_5];
	cvta.to.global.u64 	%rd1, %rd6;
	cvta.to.global.u64 	%rd2, %rd5;
	mov.u32 	%r24, %ctaid.x;
	mov.u32 	%r25, %ntid.x;
	mov.u32 	%r26, %tid.x;
	mad.lo.s32 	%r1, %r24, %r25, %r26;
	mov.u32 	%r27, %ctaid.y;
	mov.u32 	%r28, %ntid.y;
	mov.u32 	%r29, %tid.y;
	mad.lo.s32 	%r30, %r27, %r28, %r29;
	setp.ge.s32 	%p1, %r1, %r22;
	setp.ge.s32 	%p2, %r30, %r23;
	or.pred  	%p3, %p1, %p2;
	@%p3 bra 	$L__BB0_14;
	setp.lt.s32 	%p4, %r21, 1;
	mov.f32 	%f67, 0f00000000;
	@%p4 bra 	$L__BB0_13;
	mul.lo.s32 	%r3, %r21, %r1;
	and.b32  	%r4, %r21, 7;
	setp.lt.u32 	%p5, %r21, 8;
	mov.f32 	%f67, 0f00000000;
	mov.b32 	%r44, 0;
	@%p5 bra 	$L__BB0_5;
	and.b32  	%r44, %r21, 2147483640;
	neg.s32 	%r42, %r44;
	shl.b32 	%r7, %r23, 3;
	add.s64 	%rd3, %rd2, 16;
	mov.f32 	%f67, 0f00000000;
	mul.wide.s32 	%rd11, %r23, 4;
	mov.u32 	%r40, %r3;
	mov.u32 	%r41, %r30;
$L__BB0_4:
	.pragma "nounroll";
	mul.wide.s32 	%rd7, %r40, 4;
	add.s64 	%rd8, %rd3, %rd7;
	ld.global.f32 	%f17, [%rd8+-16];
	mul.wide.s32 	%rd9, %r41, 4;
	add.s64 	%rd10, %rd1, %rd9;
	ld.global.f32 	%f18, [%rd10];
	fma.rn.f32 	%f19, %f17, %f18, %f67;
	ld.global.f32 	%f20, [%rd8+-12];
	add.s64 	%rd12, %rd10, %rd11;
	ld.global.f32 	%f21, [%rd12];
	fma.rn.f32 	%f22, %f20, %f21, %f19;
	ld.global.f32 	%f23, [%rd8+-8];
	add.s64 	%rd13, %rd12, %rd11;
	ld.global.f32 	%f24, [%rd13];
	fma.rn.f32 	%f25, %f23, %f24, %f22;
	ld.global.f32 	%f26, [%rd8+-4];
	add.s64 	%rd14, %rd13, %rd11;
	ld.global.f32 	%f27, [%rd14];
	fma.rn.f32 	%f28, %f26, %f27, %f25;
	ld.global.f32 	%f29, [%rd8];
	add.s64 	%rd15, %rd14, %rd11;
	ld.global.f32 	%f30, [%rd15];
	fma.rn.f32 	%f31, %f29, %f30, %f28;
	ld.global.f32 	%f32, [%rd8+4];
	add.s64 	%rd16, %rd15, %rd11;
	ld.global.f32 	%f33, [%rd16];
	fma.rn.f32 	%f34, %f32, %f33, %f31;
	ld.global.f32 	%f35, [%rd8+8];
	add.s64 	%rd17, %rd16, %rd11;
	ld.global.f32 	%f36, [%rd17];
	fma.rn.f32 	%f37, %f35, %f36, %f34;
	ld.global.f32 	%f38, [%rd8+12];
	add.s64 	%rd18, %rd17, %rd11;
	ld.global.f32 	%f39, [%rd18];
	fma.rn.f32 	%f67, %f38, %f39, %f37;
	add.s32 	%r42, %r42, 8;
	add.s32 	%r41, %r41, %r7;
	add.s32 	%r40, %r40, 8;
	setp.ne.s32 	%p6, %r42, 0;
	@%p6 bra 	$L__BB0_4;
$L__BB0_5:
	setp.eq.s32 	%p7, %r4, 0;
	@%p7 bra 	$L__BB0_13;
	and.b32  	%r15, %r21, 3;
	setp.lt.u32 	%p8, %r4, 4;
	@%p8 bra 	$L__BB0_8;
	add.s32 	%r32, %r44, %r3;
	mul.wide.s32 	%rd19, %r32, 4;
	add.s64 	%rd20, %rd2, %rd19;
	ld.global.f32 	%f41, [%rd20];
	mad.lo.s32 	%r33, %r44, %r23, %r30;
	mul.wide.s32 	%rd21, %r33, 4;
	add.s64 	%rd22, %rd1, %rd21;
	ld.global.f32 	%f42, [%rd22];
	fma.rn.f32 	%f43, %f41, %f42, %f67;
	ld.global.f32 	%f44, [%rd20+4];
	mul.wide.s32 	%rd23, %r23, 4;
	add.s64 	%rd24, %rd22, %rd23;
	ld.global.f32 	%f45, [%rd24];
	fma.rn.f32 	%f46, %f44, %f45, %f43;
	ld.global.f32 	%f47, [%rd20+8];
	add.s64 	%rd25, %rd24, %rd23;
	ld.global.f32 	%f48, [%rd25];
	fma.rn.f32 	%f49, %f47, %f48, %f46;
	ld.global.f32 	%f50, [%rd20+12];
	add.s64 	%rd26, %rd25, %rd23;
	ld.global.f32 	%f51, [%rd26];
	fma.rn.f32 	%f67, %f50, %f51, %f49;
	add.s32 	%r44, %r44, 4;
$L__BB0_8:
	setp.eq.s32 	%p9, %r15, 0;
	@%p9 bra 	$L__BB0_13;
	setp.eq.s32 	%p10, %r15, 1;
	@%p10 bra 	$L__BB0_11;
	add.s32 	%r34, %r44, %r3;
	mul.wide.s32 	%rd27, %r34, 4;
	add.s64 	%rd28, %rd2, %rd27;
	ld.global.f32 	%f53, [%rd28];
	mad.lo.s32 	%r35, %r44, %r23, %r30;
	mul.wide.s32 	%rd29, %r35, 4;
	add.s64 	%rd30, %rd1, %rd29;
	ld.global.f32 	%f54, [%rd30];
	fma.rn.f32 	%f55, %f53, %f54, %f67;
	ld.global.f32 	%f56, [%rd28+4];
	mul.wide.s32 	%rd31, %r23, 4;
	add.s64 	%rd32, %rd30, %rd31;
	ld.global.f32 	%f57, [%rd32];
	fma.rn.f32 	%f67, %f56, %f57, %f55;
	add.s32 	%r44, %r44, 2;
$L__BB0_11:
	and.b32  	%r36, %r21, 1;
	setp.eq.b32 	%p11, %r36, 1;
	not.pred 	%p12, %p11;
	@%p12 bra 	$L__BB0_13;
	add.s32 	%r37, %r44, %r3;
	mul.wide.s32 	%rd33, %r37, 4;
	add.s64 	%rd34, %rd2, %rd33;
	ld.global.f32 	%f58, [%rd34];
	mad.lo.s32 	%r38, %r44, %r23, %r30;
	mul.wide.s32 	%rd35, %r38, 4;
	add.s64 	%rd36, %rd1, %rd35;
	ld.global.f32 	%f59, [%rd36];
	fma.rn.f32 	%f67, %f58, %f59, %f67;
$L__BB0_13:
	mad.lo.s32 	%r39, %r23, %r1, %r30;
	cvta.to.global.u64 	%rd37, %rd4;
	mul.wide.s32 	%rd38, %r39, 4;
	add.s64 	%rd39, %rd37, %rd38;
	st.global.f32 	[%rd39], %f67;
$L__BB0_14:
	ret;

}
	// .globl	_Z11init_matrixPfiij
.visible .entry _Z11init_matrixPfiij(
	.param .u64 .ptr .align 1 _Z11init_matrixPfiij_param_0,
	.param .u32 _Z11init_matrixPfiij_param_1,
	.param .u32 _Z11init_matrixPfiij_param_2,
	.param .u32 _Z11init_matrixPfiij_param_3
)
{
	.local .align 8 .b8 	__local_depot1[48];
	.reg .b64 	%SP;
	.reg .b64 	%SPL;
	.reg .pred 	%p<66>;
	.reg .b32 	%r<1203>;
	.reg .b32 	%f<4>;
	.reg .b64 	%rd<27>;

	mov.u64 	%SPL, __local_depot1;
	ld.param.u64 	%rd10, [_Z11init_matrixPfiij_param_0];
	ld.param.u32 	%r544, [_Z11init_matrixPfiij_param_1];
	ld.param.u32 	%r545, [_Z11init_matrixPfiij_param_2];
	ld.param.u32 	%r543, [_Z11init_matrixPfiij_param_3];
	mov.u32 	%r546, %ctaid.x;
	mov.u32 	%r547, %ntid.x;
	mov.u32 	%r548, %tid.x;
	mad.lo.s32 	%r1, %r546, %r547, %r548;
	mov.u32 	%r549, %ctaid.y;
	mov.u32 	%r550, %ntid.y;
	mov.u32 	%r551, %tid.y;
	mad.lo.s32 	%r552, %r549, %r550, %r551;
	setp.ge.s32 	%p1, %r1, %r544;
	setp.ge.s32 	%p2, %r552, %r545;
	or.pred  	%p3, %p1, %p2;
	@%p3 bra 	$L__BB1_117;
	add.u64 	%rd1, %SPL, 0;
	mad.lo.s32 	%r553, %r545, %r1, %r552;
	cvt.s64.s32 	%rd2, %r553;
	xor.b32  	%r554, %r543, -1429050551;
	mul.lo.s32 	%r3, %r554, 1099087573;
	add.s32 	%r555, %r3, -638133224;
	add.s32 	%r939, %r3, 123456789;
	st.local.v2.u32 	[%rd1], {%r555, %r939};
	xor.b32  	%r556, %r3, 362436069;
	mov.b32 	%r557, -123459836;
	st.local.v2.u32 	[%rd1+8], {%r556, %r557};
	add.s32 	%r935, %r3, 5783321;
	mov.b32 	%r558, -589760388;
	st.local.v2.u32 	[%rd1+16], {%r558, %r935};
	setp.eq.s32 	%p4, %r553, 0;
	@%p4 bra 	$L__BB1_116;
	mov.b32 	%r922, 0;
	mov.u64 	%rd13, precalc_xorwow_matrix;
	mov.u64 	%rd26, %rd2;
$L__BB1_3:
	mov.u64 	%rd3, %rd26;
	and.b64  	%rd4, %rd3, 3;
	setp.eq.s64 	%p5, %rd4, 0;
	@%p5 bra 	$L__BB1_115;
	mul.wide.u32 	%rd12, %r922, 3200;
	add.s64 	%rd5, %rd13, %rd12;
	mov.b32 	%r935, 0;
	mov.u32 	%r936, %r935;
	mov.u32 	%r937, %r935;
	mov.u32 	%r938, %r935;
	mov.u32 	%r939, %r935;
	mov.u32 	%r928, %r935;
$L__BB1_5:
	mul.wide.u32 	%rd14, %r928, 4;
	add.s64 	%rd15, %rd1, %rd14;
	ld.local.u32 	%r15, [%rd15+4];
	shl.b32 	%r16, %r928, 5;
	mov.b32 	%r934, 0;
$L__BB1_6:
	.pragma "nounroll";
	shr.u32 	%r562, %r15, %r934;
	and.b32  	%r563, %r562, 1;
	setp.eq.b32 	%p6, %r563, 1;
	not.pred 	%p7, %p6;
	add.s32 	%r564, %r16, %r934;
	mul.lo.s32 	%r565, %r564, 5;
	mul.wide.u32 	%rd16, %r565, 4;
	add.s64 	%rd6, %rd5, %rd16;
	@%p7 bra 	$L__BB1_8;
	ld.global.u32 	%r566, [%rd6];
	xor.b32  	%r939, %r939, %r566;
	ld.global.u32 	%r567, [%rd6+4];
	xor.b32  	%r938, %r938, %r567;
	ld.global.u32 	%r568, [%rd6+8];
	xor.b32  	%r937, %r937, %r568;
	ld.global.u32 	%r569, [%rd6+12];
	xor.b32  	%r936, %r936, %r569;
	ld.global.u32 	%r570, [%rd6+16];
	xor.b32  	%r935, %r935, %r570;
$L__BB1_8:
	and.b32  	%r572, %r562, 2;
	setp.eq.s32 	%p8, %r572, 0;
	@%p8 bra 	$L__BB1_10;
	ld.global.u32 	%r573, [%rd6+20];
	xor.b32  	%r939, %r939, %r573;
	ld.global.u32 	%r574, [%rd6+24];
	xor.b32  	%r938, %r938, %r574;
	ld.global.u32 	%r575, [%rd6+28];
	xor.b32  	%r937, %r937, %r575;
	ld.global.u32 	%r576, [%rd6+32];
	xor.b32  	%r936, %r936, %r576;
	ld.global.u32 	%r577, [%rd6+36];
	xor.b32  	%r935, %r935, %r577;
$L__BB1_10:
	and.b32  	%r579, %r562, 4;
	setp.eq.s32 	%p9, %r579, 0;
	@%p9 bra 	$L__BB1_12;
	ld.global.u32 	%r580, [%rd6+40];
	xor.b32  	%r939, %r939, %r580;
	ld.global.u32 	%r581, [%rd6+44];
	xor.b32  	%r938, %r938, %r581;
	ld.global.u32 	%r582, [%rd6+48];
	xor.b32  	%r937, %r937, %r582;
	ld.global.u32 	%r583, [%rd6+52];
	xor.b32  	%r936, %r936, %r583;
	ld.global.u32 	%r584, [%rd6+56];
	xor.b32  	%r935, %r935, %r584;
$L__BB1_12:
	and.b32  	%r586, %r562, 8;
	setp.eq.s32 	%p10, %r586, 0;
	@%p10 bra 	$L__BB1_14;
	ld.global.u32 	%r587, [%rd6+60];
	xor.b32  	%r939, %r939, %r587;
	ld.global.u32 	%r588, [%rd6+64];
	xor.b32  	%r938, %r938, %r588;
	ld.global.u32 	%r589, [%rd6+68];
	xor.b32  	%r937, %r937, %r589;
	ld.global.u32 	%r590, [%rd6+72];
	xor.b32  	%r936, %r936, %r590;
	ld.global.u32 	%r591, [%rd6+76];
	xor.b32  	%r935, %r935, %r591;
$L__BB1_14:
	and.b32  	%r593, %r562, 16;
	setp.eq.s32 	%p11, %r593, 0;
	@%p11 bra 	$L__BB1_16;
	ld.global.u32 	%r594, [%rd6+80];
	xor.b32  	%r939, %r939, %r594;
	ld.global.u32 	%r595, [%rd6+84];
	xor.b32  	%r938, %r938, %r595;
	ld.global.u32 	%r596, [%rd6+88];
	xor.b32  	%r937, %r937, %r596;
	ld.global.u32 	%r597, [%rd6+92];
	xor.b32  	%r936, %r936, %r597;
	ld.global.u32 	%r598, [%rd6+96];
	xor.b32  	%r935, %r935, %r598;
$L__BB1_16:
	and.b32  	%r600, %r562, 32;
	setp.eq.s32 	%p12, %r600, 0;
	@%p12 bra 	$L__BB1_18;
	ld.global.u32 	%r601, [%rd6+100];
	xor.b32  	%r939, %r939, %r601;
	ld.global.u32 	%r602, [%rd6+104];
	xor.b32  	%r938, %r938, %r602;
	ld.global.u32 	%r603, [%rd6+108];
	xor.b32  	%r937, %r937, %r603;
	ld.global.u32 	%r604, [%rd6+112];
	xor.b32  	%r936, %r936, %r604;
	ld.global.u32 	%r605, [%rd6+116];
	xor.b32  	%r935, %r935, %r605;
$L__BB1_18:
	and.b32  	%r607, %r562, 64;
	setp.eq.s32 	%p13, %r607, 0;
	@%p13 bra 	$L__BB1_20;
	ld.global.u32 	%r608, [%rd6+120];
	xor.b32  	%r939, %r939, %r608;
	ld.global.u32 	%r609, [%rd6+124];
	xor.b32  	%r938, %r938, %r609;
	ld.global.u32 	%r610, [%rd6+128];
	xor.b32  	%r937, %r937, %r610;
	ld.global.u32 	%r611, [%rd6+132];
	xor.b32  	%r936, %r936, %r611;
	ld.global.u32 	%r612, [%rd6+136];
	xor.b32  	%r935, %r935, %r612;
$L__BB1_20:
	and.b32  	%r614, %r562, 128;
	setp.eq.s32 	%p14, %r614, 0;
	@%p14 bra 	$L__BB1_22;
	ld.global.u32 	%r615, [%rd6+140];
	xor.b32  	%r939, %r939, %r615;
	ld.global.u32 	%r616, [%rd6+144];
	xor.b32  	%r938, %r938, %r616;
	ld.global.u32 	%r617, [%rd6+148];
	xor.b32  	%r937, %r937, %r617;
	ld.global.u32 	%r618, [%rd6+152];
	xor.b32  	%r936, %r936, %r618;
	ld.global.u32 	%r619, [%rd6+156];
	xor.b32  	%r935, %r935, %r619;
$L__BB1_22:
	and.b32  	%r621, %r562, 256;
	setp.eq.s32 	%p15, %r621, 0;
	@%p15 bra 	$L__BB1_24;
	ld.global.u32 	%r622, [%rd6+160];
	xor.b32  	%r939, %r939, %r622;
	ld.global.u32 	%r623, [%rd6+164];
	xor.b32  	%r938, %r938, %r623;
	ld.global.u32 	%r624, [%rd6+168];
	xor.b32  	%r937, %r937, %r624;
	ld.global.u32 	%r625, [%rd6+172];
	xor.b32  	%r936, %r936, %r625;
	ld.global.u32 	%r626, [%rd6+176];
	xor.b32  	%r935, %r935, %r626;
$L__BB1_24:
	and.b32  	%r628, %r562, 512;
	setp.eq.s32 	%p16, %r628, 0;
	@%p16 bra 	$L__BB1_26;
	ld.global.u32 	%r629, [%rd6+180];
	xor.b32  	%r939, %r939, %r629;
	ld.global.u32 	%r630, [%rd6+184];
	xor.b32  	%r938, %r938, %r630;
	ld.global.u32 	%r631, [%rd6+188];
	xor.b32  	%r937, %r937, %r631;
	ld.global.u32 	%r632, [%rd6+192];
	xor.b32  	%r936, %r936, %r632;
	ld.global.u32 	%r633, [%rd6+196];
	xor.b32  	%r935, %r935, %r633;
$L__BB1_26:
	and.b32  	%r635, %r562, 1024;
	setp.eq.s32 	%p17, %r635, 0;
	@%p17 bra 	$L__BB1_28;
	ld.global.u32 	%r636, [%rd6+200];
	xor.b32  	%r939, %r939, %r636;
	ld.global.u32 	%r637, [%rd6+204];
	xor.b32  	%r938, %r938, %r637;
	ld.global.u32 	%r638, [%rd6+208];
	xor.b32  	%r937, %r937, %r638;
	ld.global.u32 	%r639, [%rd6+212];
	xor.b32  	%r936, %r936, %r639;
	ld.global.u32 	%r640, [%rd6+216];
	xor.b32  	%r935, %r935, %r640;
$L__BB1_28:
	and.b32  	%r642, %r562, 2048;
	setp.eq.s32 	%p18, %r642, 0;
	@%p18 bra 	$L__BB1_30;
	ld.global.u32 	%r643, [%rd6+220];
	xor.b32  	%r939, %r939, %r643;
	ld.global.u32 	%r644, [%rd6+224];
	xor.b32  	%r938, %r938, %r644;
	ld.global.u32 	%r645, [%rd6+228];
	xor.b32  	%r937, %r937, %r645;
	ld.global.u32 	%r646, [%rd6+232];
	xor.b32  	%r936, %r936, %r646;
	ld.global.u32 	%r647, [%rd6+236];
	xor.b32  	%r935, %r935, %r647;
$L__BB1_30:
	and.b32  	%r649, %r562, 4096;
	setp.eq.s32 	%p19, %r649, 0;
	@%p19 bra 	$L__BB1_32;
	ld.global.u32 	%r650, [%rd6+240];
	xor.b32  	%r939, %r939, %r650;
	ld.global.u32 	%r651, [%rd6+244];
	xor.b32  	%r938, %r938, %r651;
	ld.global.u32 	%r652, [%rd6+248];
	xor.b32  	%r937, %r937, %r652;
	ld.global.u32 	%r653, [%rd6+252];
	xor.b32  	%r936, %r936, %r653;
	ld.global.u32 	%r654, [%rd6+256];
	xor.b32  	%r935, %r935, %r654;
$L__BB1_32:
	and.b32  	%r656, %r562, 8192;
	setp.eq.s32 	%p20, %r656, 0;
	@%p20 bra 	$L__BB1_34;
	ld.global.u32 	%r657, [%rd6+260];
	xor.b32  	%r939, %r939, %r657;
	ld.global.u32 	%r658, [%rd6+264];
	xor.b32  	%r938, %r938, %r658;
	ld.global.u32 	%r659, [%rd6+268];
	xor.b32  	%r937, %r937, %r659;
	ld.global.u32 	%r660, [%rd6+272];
	xor.b32  	%r936, %r936, %r660;
	ld.global.u32 	%r661, [%rd6+276];
	xor.b32  	%r935, %r935, %r661;
$L__BB1_34:
	and.b32  	%r663, %r562, 16384;
	setp.eq.s32 	%p21, %r663, 0;
	@%p21 bra 	$L__BB1_36;
	ld.global.u32 	%r664, [%rd6+280];
	xor.b32  	%r939, %r939, %r664;
	ld.global.u32 	%r665, [%rd6+284];
	xor.b32  	%r938, %r938, %r665;
	ld.global.u32 	%r666, [%rd6+288];
	xor.b32  	%r937, %r937, %r666;
	ld.global.u32 	%r667, [%rd6+292];
	xor.b32  	%r936, %r936, %r667;
	ld.global.u32 	%r668, [%rd6+296];
	xor.b32  	%r935, %r935, %r668;
$L__BB1_36:
	and.b32  	%r670, %r562, 32768;
	setp.eq.s32 	%p22, %r670, 0;
	@%p22 bra 	$L__BB1_38;
	ld.global.u32 	%r671, [%rd6+300];
	xor.b32  	%r939, %r939, %r671;
	ld.global.u32 	%r672, [%rd6+304];
	xor.b32  	%r938, %r938, %r672;
	ld.global.u32 	%r673, [%rd6+308];
	xor.b32  	%r937, %r937, %r673;
	ld.global.u32 	%r674, [%rd6+312];
	xor.b32  	%r936, %r936, %r674;
	ld.global.u32 	%r675, [%rd6+316];
	xor.b32  	%r935, %r935, %r675;
$L__BB1_38:
	add.s32 	%r934, %r934, 16;
	setp.ne.s32 	%p23, %r934, 32;
	@%p23 bra 	$L__BB1_6;
	mad.lo.s32 	%r676, %r928, -31, %r16;
	add.s32 	%r928, %r676, 1;
	setp.ne.s32 	%p24, %r928, 5;
	@%p24 bra 	$L__BB1_5;
	st.local.u32 	[%rd1+4], %r939;
	st.local.v2.u32 	[%rd1+8], {%r938, %r937};
	st.local.v2.u32 	[%rd1+16], {%r936, %r935};
	setp.eq.s64 	%p25, %rd4, 1;
	@%p25 bra 	$L__BB1_115;
	mov.b32 	%r935, 0;
	mov.u32 	%r1028, %r935;
	mov.u32 	%r1029, %r935;
	mov.u32 	%r1030, %r935;
	mov.u32 	%r939, %r935;
	mov.u32 	%r1020, %r935;
$L__BB1_42:
	mul.wide.u32 	%rd17, %r1020, 4;
	add.s64 	%rd18, %rd1, %rd17;
	ld.local.u32 	%r191, [%rd18+4];
	shl.b32 	%r192, %r1020, 5;
	mov.b32 	%r1026, 0;
$L__BB1_43:
	.pragma "nounroll";
	shr.u32 	%r679, %r191, %r1026;
	and.b32  	%r680, %r679, 1;
	setp.eq.b32 	%p26, %r680, 1;
	not.pred 	%p27, %p26;
	add.s32 	%r681, %r192, %r1026;
	mul.lo.s32 	%r682, %r681, 5;
	mul.wide.u32 	%rd19, %r682, 4;
	add.s64 	%rd7, %rd5, %rd19;
	@%p27 bra 	$L__BB1_45;
	ld.global.u32 	%r683, [%rd7];
	xor.b32  	%r939, %r939, %r683;
	ld.global.u32 	%r684, [%rd7+4];
	xor.b32  	%r1030, %r1030, %r684;
	ld.global.u32 	%r685, [%rd7+8];
	xor.b32  	%r1029, %r1029, %r685;
	ld.global.u32 	%r686, [%rd7+12];
	xor.b32  	%r1028, %r1028, %r686;
	ld.global.u32 	%r687, [%rd7+16];
	xor.b32  	%r935, %r935, %r687;
$L__BB1_45:
	and.b32  	%r689, %r679, 2;
	setp.eq.s32 	%p28, %r689, 0;
	@%p28 bra 	$L__BB1_47;
	ld.global.u32 	%r690, [%rd7+20];
	xor.b32  	%r939, %r939, %r690;
	ld.global.u32 	%r691, [%rd7+24];
	xor.b32  	%r1030, %r1030, %r691;
	ld.global.u32 	%r692, [%rd7+28];
	xor.b32  	%r1029, %r1029, %r692;
	ld.global.u32 	%r693, [%rd7+32];
	xor.b32  	%r1028, %r1028, %r693;
	ld.global.u32 	%r694, [%rd7+36];
	xor.b32  	%r935, %r935, %r694;
$L__BB1_47:
	and.b32  	%r696, %r679, 4;
	setp.eq.s32 	%p29, %r696, 0;
	@%p29 bra 	$L__BB1_49;
	ld.global.u32 	%r697, [%rd7+40];
	xor.b32  	%r939, %r939, %r697;
	ld.global.u32 	%r698, [%rd7+44];
	xor.b32  	%r1030, %r1030, %r698;
	ld.global.u32 	%r699, [%rd7+48];
	xor.b32  	%r1029, %r1029, %r699;
	ld.global.u32 	%r700, [%rd7+52];
	xor.b32  	%r1028, %r1028, %r700;
	ld.global.u32 	%r701, [%rd7+56];
	xor.b32  	%r935, %r935, %r701;
$L__BB1_49:
	and.b32  	%r703, %r679, 8;
	setp.eq.s32 	%p30, %r703, 0;
	@%p30 bra 	$L__BB1_51;
	ld.global.u32 	%r704, [%rd7+60];
	xor.b32  	%r939, %r939, %r704;
	ld.global.u32 	%r705, [%rd7+64];
	xor.b32  	%r1030, %r1030, %r705;
	ld.global.u32 	%r706, [%rd7+68];
	xor.b32  	%r1029, %r1029, %r706;
	ld.global.u32 	%r707, [%rd7+72];
	xor.b32  	%r1028, %r1028, %r707;
	ld.global.u32 	%r708, [%rd7+76];
	xor.b32  	%r935, %r935, %r708;
$L__BB1_51:
	and.b32  	%r710, %r679, 16;
	setp.eq.s32 	%p31, %r710, 0;
	@%p31 bra 	$L__BB1_53;
	ld.global.u32 	%r711, [%rd7+80];
	xor.b32  	%r939, %r939, %r711;
	ld.global.u32 	%r712, [%rd7+84];
	xor.b32  	%r1030, %r1030, %r712;
	ld.global.u32 	%r713, [%rd7+88];
	xor.b32  	%r1029, %r1029, %r713;
	ld.global.u32 	%r714, [%rd7+92];
	xor.b32  	%r1028, %r1028, %r714;
	ld.global.u32 	%r715, [%rd7+96];
	xor.b32  	%r935, %r935, %r715;
$L__BB1_53:
	and.b32  	%r717, %r679, 32;
	setp.eq.s32 	%p32, %r717, 0;
	@%p32 bra 	$L__BB1_55;
	ld.global.u32 	%r718, [%rd7+100];
	xor.b32  	%r939, %r939, %r718;
	ld.global.u32 	%r719, [%rd7+104];
	xor.b32  	%r1030, %r1030, %r719;
	ld.global.u32 	%r720, [%rd7+108];
	xor.b32  	%r1029, %r1029, %r720;
	ld.global.u32 	%r721, [%rd7+112];
	xor.b32  	%r1028, %r1028, %r721;
	ld.global.u32 	%r722, [%rd7+116];
	xor.b32  	%r935, %r935, %r722;
$L__BB1_55:
	and.b32  	%r724, %r679, 64;
	setp.eq.s32 	%p33, %r724, 0;
	@%p33 bra 	$L__BB1_57;
	ld.global.u32 	%r725, [%rd7+120];
	xor.b32  	%r939, %r939, %r725;
	ld.global.u32 	%r726, [%rd7+124];
	xor.b32  	%r1030, %r1030, %r726;
	ld.global.u32 	%r727, [%rd7+128];
	xor.b32  	%r1029, %r1029, %r727;
	ld.global.u32 	%r728, [%rd7+132];
	xor.b32  	%r1028, %r1028, %r728;
	ld.global.u32 	%r729, [%rd7+136];
	xor.b32  	%r935, %r935, %r729;
$L__BB1_57:
	and.b32  	%r731, %r679, 128;
	setp.eq.s32 	%p34, %r731, 0;
	@%p34 bra 	$L__BB1_59;
	ld.global.u32 	%r732, [%rd7+140];
	xor.b32  	%r939, %r939, %r732;
	ld.global.u32 	%r733, [%rd7+144];
	xor.b32  	%r1030, %r1030, %r733;
	ld.global.u32 	%r734, [%rd7+148];
	xor.b32  	%r1029, %r1029, %r734;
	ld.global.u32 	%r735, [%rd7+152];
	xor.b32  	%r1028, %r1028, %r735;
	ld.global.u32 	%r736, [%rd7+156];
	xor.b32  	%r935, %r935, %r736;
$L__BB1_59:
	and.b32  	%r738, %r679, 256;
	setp.eq.s32 	%p35, %r738, 0;
	@%p35 bra 	$L__BB1_61;
	ld.global.u32 	%r739, [%rd7+160];
	xor.b32  	%r939, %r939, %r739;
	ld.global.u32 	%r740, [%rd7+164];
	xor.b32  	%r1030, %r1030, %r740;
	ld.global.u32 	%r741, [%rd7+168];
	xor.b32  	%r1029, %r1029, %r741;
	ld.global.u32 	%r742, [%rd7+172];
	xor.b32  	%r1028, %r1028, %r742;
	ld.global.u32 	%r743, [%rd7+176];
	xor.b32  	%r935, %r935, %r743;
$L__BB1_61:
	and.b32  	%r745, %r679, 512;
	setp.eq.s32 	%p36, %r745, 0;
	@%p36 bra 	$L__BB1_63;
	ld.global.u32 	%r746, [%rd7+180];
	xor.b32  	%r939, %r939, %r746;
	ld.global.u32 	%r747, [%rd7+184];
	xor.b32  	%r1030, %r1030, %r747;
	ld.global.u32 	%r748, [%rd7+188];
	xor.b32  	%r1029, %r1029, %r748;
	ld.global.u32 	%r749, [%rd7+192];
	xor.b32  	%r1028, %r1028, %r749;
	ld.global.u32 	%r750, [%rd7+196];
	xor.b32  	%r935, %r935, %r750;
$L__BB1_63:
	and.b32  	%r752, %r679, 1024;
	setp.eq.s32 	%p37, %r752, 0;
	@%p37 bra 	$L__BB1_65;
	ld.global.u32 	%r753, [%rd7+200];
	xor.b32  	%r939, %r939, %r753;
	ld.global.u32 	%r754, [%rd7+204];
	xor.b32  	%r1030, %r1030, %r754;
	ld.global.u32 	%r755, [%rd7+208];
	xor.b32  	%r1029, %r1029, %r755;
	ld.global.u32 	%r756, [%rd7+212];
	xor.b32  	%r1028, %r1028, %r756;
	ld.global.u32 	%r757, [%rd7+216];
	xor.b32  	%r935, %r935, %r757;
$L__BB1_65:
	and.b32  	%r759, %r679, 2048;
	setp.eq.s32 	%p38, %r759, 0;
	@%p38 bra 	$L__BB1_67;
	ld.global.u32 	%r760, [%rd7+220];
	xor.b32  	%r939, %r939, %r760;
	ld.global.u32 	%r761, [%rd7+224];
	xor.b32  	%r1030, %r1030, %r761;
	ld.global.u32 	%r762, [%rd7+228];
	xor.b32  	%r1029, %r1029, %r762;
	ld.global.u32 	%r763, [%rd7+232];
	xor.b32  	%r1028, %r1028, %r763;
	ld.global.u32 	%r764, [%rd7+236];
	xor.b32  	%r935, %r935, %r764;
$L__BB1_67:
	and.b32  	%r766, %r679, 4096;
	setp.eq.s32 	%p39, %r766, 0;
	@%p39 bra 	$L__BB1_69;
	ld.global.u32 	%r767, [%rd7+240];
	xor.b32  	%r939, %r939, %r767;
	ld.global.u32 	%r768, [%rd7+244];
	xor.b32  	%r1030, %r1030, %r768;
	ld.global.u32 	%r769, [%rd7+248];
	xor.b32  	%r1029, %r1029, %r769;
	ld.global.u32 	%r770, [%rd7+252];
	xor.b32  	%r1028, %r1028, %r770;
	ld.global.u32 	%r771, [%rd7+256];
	xor.b32  	%r935, %r935, %r771;
$L__BB1_69:
	and.b32  	%r773, %r679, 8192;
	setp.eq.s32 	%p40, %r773, 0;
	@%p40 bra 	$L__BB1_71;
	ld.global.u32 	%r774, [%rd7+260];
	xor.b32  	%r939, %r939, %r774;
	ld.global.u32 	%r775, [%rd7+264];
	xor.b32  	%r1030, %r1030, %r775;
	ld.global.u32 	%r776, [%rd7+268];
	xor.b32  	%r1029, %r1029, %r776;
	ld.global.u32 	%r777, [%rd7+272];
	xor.b32  	%r1028, %r1028, %r777;
	ld.global.u32 	%r778, [%rd7+276];
	xor.b32  	%r935, %r935, %r778;
$L__BB1_71:
	and.b32  	%r780, %r679, 16384;
	setp.eq.s32 	%p41, %r780, 0;
	@%p41 bra 	$L__BB1_73;
	ld.global.u32 	%r781, [%rd7+280];
	xor.b32  	%r939, %r939, %r781;
	ld.global.u32 	%r782, [%rd7+284];
	xor.b32  	%r1030, %r1030, %r782;
	ld.global.u32 	%r783, [%rd7+288];
	xor.b32  	%r1029, %r1029, %r783;
	ld.global.u32 	%r784, [%rd7+292];
	xor.b32  	%r1028, %r1028, %r784;
	ld.global.u32 	%r785, [%rd7+296];
	xor.b32  	%r935, %r935, %r785;
$L__BB1_73:
	and.b32  	%r787, %r679, 32768;
	setp.eq.s32 	%p42, %r787, 0;
	@%p42 bra 	$L__BB1_75;
	ld.global.u32 	%r788, [%rd7+300];
	xor.b32  	%r939, %r939, %r788;
	ld.global.u32 	%r789, [%rd7+304];
	xor.b32  	%r1030, %r1030, %r789;
	ld.global.u32 	%r790, [%rd7+308];
	xor.b32  	%r1029, %r1029, %r790;
	ld.global.u32 	%r791, [%rd7+312];
	xor.b32  	%r1028, %r1028, %r791;
	ld.global.u32 	%r792, [%rd7+316];
	xor.b32  	%r935, %r935, %r792;
$L__BB1_75:
	add.s32 	%r1026, %r1026, 16;
	setp.ne.s32 	%p43, %r1026, 32;
	@%p43 bra 	$L__BB1_43;
	mad.lo.s32 	%r793, %r1020, -31, %r192;
	add.s32 	%r1020, %r793, 1;
	setp.ne.s32 	%p44, %r1020, 5;
	@%p44 bra 	$L__BB1_42;
	st.local.u32 	[%rd1+4], %r939;
	st.local.v2.u32 	[%rd1+8], {%r1030, %r1029};
	st.local.v2.u32 	[%rd1+16], {%r1028, %r935};
	setp.ne.s64 	%p45, %rd4, 3;
	@%p45 bra 	$L__BB1_115;
	mov.b32 	%r935, 0;
	mov.u32 	%r1120, %r935;
	mov.u32 	%r1121, %r935;
	mov.u32 	%r1122, %r935;
	mov.u32 	%r939, %r935;
	mov.u32 	%r1112, %r935;
$L__BB1_79:
	mul.wide.u32 	%rd20, %r1112, 4;
	add.s64 	%rd21, %rd1, %rd20;
	ld.local.u32 	%r367, [%rd21+4];
	shl.b32 	%r368, %r1112, 5;
	mov.b32 	%r1118, 0;
$L__BB1_80:
	.pragma "nounroll";
	shr.u32 	%r796, %r367, %r1118;
	and.b32  	%r797, %r796, 1;
	setp.eq.b32 	%p46, %r797, 1;
	not.pred 	%p47, %p46;
	add.s32 	%r798, %r368, %r1118;
	mul.lo.s32 	%r799, %r798, 5;
	mul.wide.u32 	%rd22, %r799, 4;
	add.s64 	%rd8, %rd5, %rd22;
	@%p47 bra 	$L__BB1_82;
	ld.global.u32 	%r800, [%rd8];
	xor.b32  	%r939, %r939, %r800;
	ld.global.u32 	%r801, [%rd8+4];
	xor.b32  	%r1122, %r1122, %r801;
	ld.global.u32 	%r802, [%rd8+8];
	xor.b32  	%r1121, %r1121, %r802;
	ld.global.u32 	%r803, [%rd8+12];
	xor.b32  	%r1120, %r1120, %r803;
	ld.global.u32 	%r804, [%rd8+16];
	xor.b32  	%r935, %r935, %r804;
$L__BB1_82:
	and.b32  	%r806, %r796, 2;
	setp.eq.s32 	%p48, %r806, 0;
	@%p48 bra 	$L__BB1_84;
	ld.global.u32 	%r807, [%rd8+20];
	xor.b32  	%r939, %r939, %r807;
	ld.global.u32 	%r808, [%rd8+24];
	xor.b32  	%r1122, %r1122, %r808;
	ld.global.u32 	%r809, [%rd8+28];
	xor.b32  	%r1121, %r1121, %r809;
	ld.global.u32 	%r810, [%rd8+32];
	xor.b32  	%r1120, %r1120, %r810;
	ld.global.u32 	%r811, [%rd8+36];
	xor.b32  	%r935, %r935, %r811;
$L__BB1_84:
	and.b32  	%r813, %r796, 4;
	setp.eq.s32 	%p49, %r813, 0;
	@%p49 bra 	$L__BB1_86;
	ld.global.u32 	%r814, [%rd8+40];
	xor.b32  	%r939, %r939, %r814;
	ld.global.u32 	%r815, [%rd8+44];
	xor.b32  	%r1122, %r1122, %r815;
	ld.global.u32 	%r816, [%rd8+48];
	xor.b32  	%r1121, %r1121, %r816;
	ld.global.u32 	%r817, [%rd8+52];
	xor.b32  	%r1120, %r1120, %r817;
	ld.global.u32 	%r818, [%rd8+56];
	xor.b32  	%r935, %r935, %r818;
$L__BB1_86:
	and.b32  	%r820, %r796, 8;
	setp.eq.s32 	%p50, %r820, 0;
	@%p50 bra 	$L__BB1_88;
	ld.global.u32 	%r821, [%rd8+60];
	xor.b32  	%r939, %r939, %r821;
	ld.global.u32 	%r822, [%rd8+64];
	xor.b32  	%r1122, %r1122, %r822;
	ld.global.u32 	%r823, [%rd8+68];
	xor.b32  	%r1121, %r1121, %r823;
	ld.global.u32 	%r824, [%rd8+72];
	xor.b32  	%r1120, %r1120, %r824;
	ld.global.u32 	%r825, [%rd8+76];
	xor.b32  	%r935, %r935, %r825;
$L__BB1_88:
	and.b32  	%r827, %r796, 16;
	setp.eq.s32 	%p51, %r827, 0;
	@%p51 bra 	$L__BB1_90;
	ld.global.u32 	%r828, [%rd8+80];
	xor.b32  	%r939, %r939, %r828;
	ld.global.u32 	%r829, [%rd8+84];
	xor.b32  	%r1122, %r1122, %r829;
	ld.global.u32 	%r830, [%rd8+88];
	xor.b32  	%r1121, %r1121, %r830;
	ld.global.u32 	%r831, [%rd8+92];
	xor.b32  	%r1120, %r1120, %r831;
	ld.global.u32 	%r832, [%rd8+96];
	xor.b32  	%r935, %r935, %r832;
$L__BB1_90:
	and.b32  	%r834, %r796, 32;
	setp.eq.s32 	%p52, %r834, 0;
	@%p52 bra 	$L__BB1_92;
	ld.global.u32 	%r835, [%rd8+100];
	xor.b32  	%r939, %r939, %r835;
	ld.global.u32 	%r836, [%rd8+104];
	xor.b32  	%r1122, %r1122, %r836;
	ld.global.u32 	%r837, [%rd8+108];
	xor.b32  	%r1121, %r1121, %r837;
	ld.global.u32 	%r838, [%rd8+112];
	xor.b32  	%r1120, %r1120, %r838;
	ld.global.u32 	%r839, [%rd8+116];
	xor.b32  	%r935, %r935, %r839;
$L__BB1_92:
	and.b32  	%r841, %r796, 64;
	setp.eq.s32 	%p53, %r841, 0;
	@%p53 bra 	$L__BB1_94;
	ld.global.u32 	%r842, [%rd8+120];
	xor.b32  	%r939, %r939, %r842;
	ld.global.u32 	%r843, [%rd8+124];
	xor.b32  	%r1122, %r1122, %r843;
	ld.global.u32 	%r844, [%rd8+128];
	xor.b32  	%r1121, %r1121, %r844;
	ld.global.u32 	%r845, [%rd8+132];
	xor.b32  	%r1120, %r1120, %r845;
	ld.global.u32 	%r846, [%rd8+136];
	xor.b32  	%r935, %r935, %r846;
$L__BB1_94:
	and.b32  	%r848, %r796, 128;
	setp.eq.s32 	%p54, %r848, 0;
	@%p54 bra 	$L__BB1_96;
	ld.global.u32 	%r849, [%rd8+140];
	xor.b32  	%r939, %r939, %r849;
	ld.global.u32 	%r850, [%rd8+144];
	xor.b32  	%r1122, %r1122, %r850;
	ld.global.u32 	%r851, [%rd8+148];
	xor.b32  	%r1121, %r1121, %r851;
	ld.global.u32 	%r852, [%rd8+152];
	xor.b32  	%r1120, %r1120, %r852;
	ld.global.u32 	%r853, [%rd8+156];
	xor.b32  	%r935, %r935, %r853;
$L__BB1_96:
	and.b32  	%r855, %r796, 256;
	setp.eq.s32 	%p55, %r855, 0;
	@%p55 bra 	$L__BB1_98;
	ld.global.u32 	%r856, [%rd8+160];
	xor.b32  	%r939, %r939, %r856;
	ld.global.u32 	%r857, [%rd8+164];
	xor.b32  	%r1122, %r1122, %r857;
	ld.global.u32 	%r858, [%rd8+168];
	xor.b32  	%r1121, %r1121, %r858;
	ld.global.u32 	%r859, [%rd8+172];
	xor.b32  	%r1120, %r1120, %r859;
	ld.global.u32 	%r860, [%rd8+176];
	xor.b32  	%r935, %r935, %r860;
$L__BB1_98:
	and.b32  	%r862, %r796, 512;
	setp.eq.s32 	%p56, %r862, 0;
	@%p56 bra 	$L__BB1_100;
	ld.global.u32 	%r863, [%rd8+180];
	xor.b32  	%r939, %r939, %r863;
	ld.global.u32 	%r864, [%rd8+184];
	xor.b32  	%r1122, %r1122, %r864;
	ld.global.u32 	%r865, [%rd8+188];
	xor.b32  	%r1121, %r1121, %r865;
	ld.global.u32 	%r866, [%rd8+192];
	xor.b32  	%r1120, %r1120, %r866;
	ld.global.u32 	%r867, [%rd8+196];
	xor.b32  	%r935, %r935, %r867;
$L__BB1_100:
	and.b32  	%r869, %r796, 1024;
	setp.eq.s32 	%p57, %r869, 0;
	@%p57 bra 	$L__BB1_102;
	ld.global.u32 	%r870, [%rd8+200];
	xor.b32  	%r939, %r939, %r870;
	ld.global.u32 	%r871, [%rd8+204];
	xor.b32  	%r1122, %r1122, %r871;
	ld.global.u32 	%r872, [%rd8+208];
	xor.b32  	%r1121, %r1121, %r872;
	ld.global.u32 	%r873, [%rd8+212];
	xor.b32  	%r1120, %r1120, %r873;
	ld.global.u32 	%r874, [%rd8+216];
	xor.b32  	%r935, %r935, %r874;
$L__BB1_102:
	and.b32  	%r876, %r796, 2048;
	setp.eq.s32 	%p58, %r876, 0;
	@%p58 bra 	$L__BB1_104;
	ld.global.u32 	%r877, [%rd8+220];
	xor.b32  	%r939, %r939, %r877;
	ld.global.u32 	%r878, [%rd8+224];
	xor.b32  	%r1122, %r1122, %r878;
	ld.global.u32 	%r879, [%rd8+228];
	xor.b32  	%r1121, %r1121, %r879;
	ld.global.u32 	%r880, [%rd8+232];
	xor.b32  	%r1120, %r1120, %r880;
	ld.global.u32 	%r881, [%rd8+236];
	xor.b32  	%r935, %r935, %r881;
$L__BB1_104:
	and.b32  	%r883, %r796, 4096;
	setp.eq.s32 	%p59, %r883, 0;
	@%p59 bra 	$L__BB1_106;
	ld.global.u32 	%r884, [%rd8+240];
	xor.b32  	%r939, %r939, %r884;
	ld.global.u32 	%r885, [%rd8+244];
	xor.b32  	%r1122, %r1122, %r885;
	ld.global.u32 	%r886, [%rd8+248];
	xor.b32  	%r1121, %r1121, %r886;
	ld.global.u32 	%r887, [%rd8+252];
	xor.b32  	%r1120, %r1120, %r887;
	ld.global.u32 	%r888, [%rd8+256];
	xor.b32  	%r935, %r935, %r888;
$L__BB1_106:
	and.b32  	%r890, %r796, 8192;
	setp.eq.s32 	%p60, %r890, 0;
	@%p60 bra 	$L__BB1_108;
	ld.global.u32 	%r891, [%rd8+260];
	xor.b32  	%r939, %r939, %r891;
	ld.global.u32 	%r892, [%rd8+264];
	xor.b32  	%r1122, %r1122, %r892;
	ld.global.u32 	%r893, [%rd8+268];
	xor.b32  	%r1121, %r1121, %r893;
	ld.global.u32 	%r894, [%rd8+272];
	xor.b32  	%r1120, %r1120, %r894;
	ld.global.u32 	%r895, [%rd8+276];
	xor.b32  	%r935, %r935, %r895;
$L__BB1_108:
	and.b32  	%r897, %r796, 16384;
	setp.eq.s32 	%p61, %r897, 0;
	@%p61 bra 	$L__BB1_110;
	ld.global.u32 	%r898, [%rd8+280];
	xor.b32  	%r939, %r939, %r898;
	ld.global.u32 	%r899, [%rd8+284];
	xor.b32  	%r1122, %r1122, %r899;
	ld.global.u32 	%r900, [%rd8+288];
	xor.b32  	%r1121, %r1121, %r900;
	ld.global.u32 	%r901, [%rd8+292];
	xor.b32  	%r1120, %r1120, %r901;
	ld.global.u32 	%r902, [%rd8+296];
	xor.b32  	%r935, %r935, %r902;
$L__BB1_110:
	and.b32  	%r904, %r796, 32768;
	setp.eq.s32 	%p62, %r904, 0;
	@%p62 bra 	$L__BB1_112;
	ld.global.u32 	%r905, [%rd8+300];
	xor.b32  	%r939, %r939, %r905;
	ld.global.u32 	%r906, [%rd8+304];
	xor.b32  	%r1122, %r1122, %r906;
	ld.global.u32 	%r907, [%rd8+308];
	xor.b32  	%r1121, %r1121, %r907;
	ld.global.u32 	%r908, [%rd8+312];
	xor.b32  	%r1120, %r1120, %r908;
	ld.global.u32 	%r909, [%rd8+316];
	xor.b32  	%r935, %r935, %r909;
$L__BB1_112:
	add.s32 	%r1118, %r1118, 16;
	setp.ne.s32 	%p63, %r1118, 32;
	@%p63 bra 	$L__BB1_80;
	mad.lo.s32 	%r910, %r1112, -31, %r368;
	add.s32 	%r1112, %r910, 1;
	setp.ne.s32 	%p64, %r1112, 5;
	@%p64 bra 	$L__BB1_79;
	st.local.u32 	[%rd1+4], %r939;
	st.local.v2.u32 	[%rd1+8], {%r1122, %r1121};
	st.local.v2.u32 	[%rd1+16], {%r1120, %r935};
$L__BB1_115:
	shr.u64 	%rd26, %rd3, 2;
	add.s32 	%r922, %r922, 1;
	setp.gt.u64 	%p65, %rd3, 3;
	@%p65 bra 	$L__BB1_3;
$L__BB1_116:
	shr.u32 	%r911, %r939, 2;
	xor.b32  	%r912, %r911, %r939;
	shl.b32 	%r913, %r935, 4;
	shl.b32 	%r914, %r912, 1;
	xor.b32  	%r915, %r914, %r913;
	xor.b32  	%r916, %r915, %r912;
	xor.b32  	%r917, %r916, %r935;
	add.s32 	%r918, %r3, %r917;
	add.s32 	%r919, %r918, -637770787;
	cvt.rn.f32.u32 	%f1, %r919;
	fma.rn.f32 	%f2, %f1, 0f2F800000, 0f2F000000;
	fma.rn.f32 	%f3, %f2, 0f40800000, 0fC0000000;
	cvta.to.global.u64 	%rd23, %rd10;
	shl.b64 	%rd24, %rd2, 2;
	add.s64 	%rd25, %rd23, %rd24;
	st.global.f32 	[%rd25], %f3;
$L__BB1_117:
	ret;

}


// ===== COMPILED SASS (sm_100) =====

	.target	sm_100

	.elftype	@"ET_EXEC"


//--------------------- .note.nv.tkinfo           --------------------------
	.section	.note.nv.tkinfo,"",@"SHT_NOTE"
	.sectionflags	@"SHF_NOTE_NV_TKINFO"
	.tkinfo
        /*0018*/ 	.word	0x00000002
        /*0030*/ 	.string	""
        /*0030*/ 	.string	"ptxas"
        /*0030*/ 	.string	"Cuda compilation tools, release 13.0, V13.0.88"
        /*0030*/ 	.string	"Build cuda_13.0.r13.0/compiler.36424714_0"
        /*0030*/ 	.string	"-arch sm_100 -m 64 "



//--------------------- .note.nv.cuinfo           --------------------------
	.section	.note.nv.cuinfo,"",@"SHT_NOTE"
	.sectionflags	@"SHF_NOTE_NV_CUINFO"
        /*0018*/ 	.short	0x0002
        /*001a*/ 	.short	0x0064
        /*001c*/ 	.short	0x0082
	.zero		2


//--------------------- .nv.info                  --------------------------
	.section	.nv.info,"",@"SHT_CUDA_INFO"
	.align	4


	//----- nvinfo : EIATTR_REGCOUNT
	.align		4
        /*0000*/ 	.byte	0x04, 0x2f
        /*0002*/ 	.short	(.L_10 - .L_9)
	.align		4
.L_9:
        /*0004*/ 	.word	index@(_Z12naive_matmulPfS_S_iii)
        /*0008*/ 	.word	0x00000020


	//----- nvinfo : EIATTR_FRAME_SIZE
	.align		4
.L_10:
        /*000c*/ 	.byte	0x04, 0x11
        /*000e*/ 	.short	(.L_12 - .L_11)
	.align		4
.L_11:
        /*0010*/ 	.word	index@(_Z12naive_matmulPfS_S_iii)
        /*0014*/ 	.word	0x00000000


	//----- nvinfo : EIATTR_REGCOUNT
	.align		4
.L_12:
        /*0018*/ 	.byte	0x04, 0x2f
        /*001a*/ 	.short	(.L_14 - .L_13)
	.align		4
.L_13:
        /*001c*/ 	.word	index@(_Z11init_matrixPfiij)
        /*0020*/ 	.word	0x0000001f


	//----- nvinfo : EIATTR_FRAME_SIZE
	.align		4
.L_14:
        /*0024*/ 	.byte	0x04, 0x11
        /*0026*/ 	.short	(.L_16 - .L_15)
	.align		4
.L_15:
        /*0028*/ 	.word	index@(_Z11init_matrixPfiij)
        /*002c*/ 	.word	0x00000030


	//----- nvinfo : EIATTR_MIN_STACK_SIZE
	.align		4
.L_16:
        /*0030*/ 	.byte	0x04, 0x12
        /*0032*/ 	.short	(.L_18 - .L_17)
	.align		4
.L_17:
        /*0034*/ 	.word	index@(_Z11init_matrixPfiij)
        /*0038*/ 	.word	0x00000030


	//----- nvinfo : EIATTR_MIN_STACK_SIZE
	.align		4
.L_18:
        /*003c*/ 	.byte	0x04, 0x12
        /*003e*/ 	.short	(.L_20 - .L_19)
	.align		4
.L_19:
        /*0040*/ 	.word	index@(_Z12naive_matmulPfS_S_iii)
        /*0044*/ 	.word	0x00000000
.L_20:


//--------------------- .nv.compat                --------------------------
	.section	.nv.compat,"",@"SHT_CUDA_COMPAT_INFO"
	.align	4
        /*0000*/ 	.byte	0x02, 0x09, 0x00, 0x00, 0x02, 0x02, 0x01, 0x00, 0x02, 0x05, 0x05, 0x00, 0x03, 0x07, 0x01, 0x01
        /*0010*/ 	.byte	0x02, 0x03, 0x00, 0x00, 0x02, 0x06, 0x01, 0x00, 0x04, 0x0b, 0x08, 0x00, 0x09, 0x00, 0x00, 0x00
        /*0020*/ 	.byte	0x00, 0x00, 0x00, 0x00


//--------------------- .nv.info._Z11init_matrixPfiij --------------------------
	.section	.nv.info._Z11init_matrixPfiij,"",@"SHT_CUDA_INFO"
	.sectionflags	@""
	.align	4


	//----- nvinfo : EIATTR_CUDA_API_VERSION
	.align		4
        /*0000*/ 	.byte	0x04, 0x37
        /*0002*/ 	.short	(.L_22 - .L_21)
.L_21:
        /*0004*/ 	.word	0x00000082


	//----- nvinfo : EIATTR_KPARAM_INFO
	.align		4
.L_22:
        /*0008*/ 	.byte	0x04, 0x17
        /*000a*/ 	.short	(.L_24 - .L_23)
.L_23:
        /*000c*/ 	.word	0x00000000
        /*0010*/ 	.short	0x0003
        /*0012*/ 	.short	0x0010
        /*0014*/ 	.byte	0x00, 0xf0, 0x11, 0x00


	//----- nvinfo : EIATTR_KPARAM_INFO
	.align		4
.L_24:
        /*0018*/ 	.byte	0x04, 0x17
        /*001a*/ 	.short	(.L_26 - .L_25)
.L_25:
        /*001c*/ 	.word	0x00000000
        /*0020*/ 	.short	0x0002
        /*0022*/ 	.short	0x000c
        /*0024*/ 	.byte	0x00, 0xf0, 0x11, 0x00


	//----- nvinfo : EIATTR_KPARAM_INFO
	.align		4
.L_26:
        /*0028*/ 	.byte	0x04, 0x17
        /*002a*/ 	.short	(.L_28 - .L_27)
.L_27:
        /*002c*/ 	.word	0x00000000
        /*0030*/ 	.short	0x0001
        /*0032*/ 	.short	0x0008
        /*0034*/ 	.byte	0x00, 0xf0, 0x11, 0x00


	//----- nvinfo : EIATTR_KPARAM_INFO
	.align		4
.L_28:
        /*0038*/ 	.byte	0x04, 0x17
        /*003a*/ 	.short	(.L_30 - .L_29)
.L_29:
        /*003c*/ 	.word	0x00000000
        /*0040*/ 	.short	0x0000
        /*0042*/ 	.short	0x0000
        /*0044*/ 	.byte	0x00, 0xf5, 0x21, 0x00


	//----- nvinfo : EIATTR_SPARSE_MMA_MASK
	.align		4
.L_30:
        /*0048*/ 	.byte	0x03, 0x50
        /*004a*/ 	.short	0x0000


	//----- nvinfo : EIATTR_MAXREG_COUNT
	.align		4
        /*004c*/ 	.byte	0x03, 0x1b
        /*004e*/ 	.short	0x00ff


	//----- nvinfo : EIATTR_MERCURY_ISA_VERSION
	.align		4
        /*0050*/ 	.byte	0x03, 0x5f
        /*0052*/ 	.short	0x0101


	//----- nvinfo : EIATTR_VRC_CTA_INIT_COUNT
	.align		4
        /*0054*/ 	.byte	0x02, 0x4a
	.zero		1
	.zero		1


	//----- nvinfo : EIATTR_EXIT_INSTR_OFFSETS
	.align		4
        /*0058*/ 	.byte	0x04, 0x1c
        /*005a*/ 	.short	(.L_32 - .L_31)


	//   ....[0]....
.L_31:
        /*005c*/ 	.word	0x000000d0


	//   ....[1]....
        /*0060*/ 	.word	0x00002810


	//----- nvinfo : EIATTR_CRS_STACK_SIZE
	.align		4
.L_32:
        /*0064*/ 	.byte	0x04, 0x1e
        /*0066*/ 	.short	(.L_34 - .L_33)
.L_33:
        /*0068*/ 	.word	0x00000000


	//----- nvinfo : EIATTR_CBANK_PARAM_SIZE
	.align		4
.L_34:
        /*006c*/ 	.byte	0x03, 0x19
        /*006e*/ 	.short	0x0014


	//----- nvinfo : EIATTR_PARAM_CBANK
	.align		4
        /*0070*/ 	.byte	0x04, 0x0a
        /*0072*/ 	.short	(.L_36 - .L_35)
	.align		4
.L_35:
        /*0074*/ 	.word	index@(.nv.constant0._Z11init_matrixPfiij)
        /*0078*/ 	.short	0x0380
        /*007a*/ 	.short	0x0014


	//----- nvinfo : EIATTR_SW_WAR
	.align		4
.L_36:
        /*007c*/ 	.byte	0x04, 0x36
        /*007e*/ 	.short	(.L_38 - .L_37)
.L_37:
        /*0080*/ 	.word	0x00000008
.L_38:


//--------------------- .nv.info._Z12naive_matmulPfS_S_iii --------------------------
	.section	.nv.info._Z12naive_matmulPfS_S_iii,"",@"SHT_CUDA_INFO"
	.sectionflags	@""
	.align	4


	//----- nvinfo : EIATTR_CUDA_API_VERSION
	.align		4
        /*0000*/ 	.byte	0x04, 0x37
        /*0002*/ 	.short	(.L_40 - .L_39)
.L_39:
        /*0004*/ 	.word	0x00000082


	//----- nvinfo : EIATTR_KPARAM_INFO
	.align		4
.L_40:
        /*0008*/ 	.byte	0x04, 0x17
        /*000a*/ 	.short	(.L_42 - .L_41)
.L_41:
        /*000c*/ 	.word	0x00000000
        /*0010*/ 	.short	0x0005
        /*0012*/ 	.short	0x0020
        /*0014*/ 	.byte	0x00, 0xf0, 0x11, 0x00


	//----- nvinfo : EIATTR_KPARAM_INFO
	.align		4
.L_42:
        /*0018*/ 	.byte	0x04, 0x17
        /*001a*/ 	.short	(.L_44 - .L_43)
.L_43:
        /*001c*/ 	.word	0x00000000
        /*0020*/ 	.short	0x0004
        /*0022*/ 	.short	0x001c
        /*0024*/ 	.byte	0x00, 0xf0, 0x11, 0x00


	//----- nvinfo : EIATTR_KPARAM_INFO
	.align		4
.L_44:
        /*0028*/ 	.byte	0x04, 0x17
        /*002a*/ 	.short	(.L_46 - .L_45)
.L_45:
        /*002c*/ 	.word	0x00000000
        /*0030*/ 	.short	0x0003
        /*0032*/ 	.short	0x0018
        /*0034*/ 	.byte	0x00, 0xf0, 0x11, 0x00


	//----- nvinfo : EIATTR_KPARAM_INFO
	.align		4
.L_46:
        /*0038*/ 	.byte	0x04, 0x17
        /*003a*/ 	.short	(.L_48 - .L_47)
.L_47:
        /*003c*/ 	.word	0x00000000
        /*0040*/ 	.short	0x0002
        /*0042*/ 	.short	0x0010
        /*0044*/ 	.byte	0x00, 0xf5, 0x21, 0x00


	//----- nvinfo : EIATTR_KPARAM_INFO
	.align		4
.L_48:
        /*0048*/ 	.byte	0x04, 0x17
        /*004a*/ 	.short	(.L_50 - .L_49)
.L_49:
        /*004c*/ 	.word	0x00000000
        /*0050*/ 	.short	0x0001
        /*0052*/ 	.short	0x0008
        /*0054*/ 	.byte	0x00, 0xf5, 0x21, 0x00


	//----- nvinfo : EIATTR_KPARAM_INFO
	.align		4
.L_50:
        /*0058*/ 	.byte	0x04, 0x17
        /*005a*/ 	.short	(.L_52 - .L_51)
.L_51:
        /*005c*/ 	.word	0x00000000
        /*0060*/ 	.short	0x0000
        /*0062*/ 	.short	0x0000
        /*0064*/ 	.byte	0x00, 0xf5, 0x21, 0x00


	//----- nvinfo : EIATTR_SPARSE_MMA_MASK
	.align		4
.L_52:
        /*0068*/ 	.byte	0x03, 0x50
        /*006a*/ 	.short	0x0000


	//----- nvinfo : EIATTR_MAXREG_COUNT
	.align		4
        /*006c*/ 	.byte	0x03, 0x1b
        /*006e*/ 	.short	0x00ff


	//----- nvinfo : EIATTR_MERCURY_ISA_VERSION
	.align		4
        /*0070*/ 	.byte	0x03, 0x5f
        /*0072*/ 	.short	0x0101


	//----- nvinfo : EIATTR_VRC_CTA_INIT_COUNT
	.align		4
        /*0074*/ 	.byte	0x02, 0x4a
	.zero		1
	.zero		1


	//----- nvinfo : EIATTR_EXIT_INSTR_OFFSETS
	.align		4
        /*0078*/ 	.byte	0x04, 0x1c
        /*007a*/ 	.short	(.L_54 - .L_53)


	//   ....[0]....
.L_53:
        /*007c*/ 	.word	0x000000c0


	//   ....[1]....
        /*0080*/ 	.word	0x00000840


	//----- nvinfo : EIATTR_CBANK_PARAM_SIZE
	.align		4
.L_54:
        /*0084*/ 	.byte	0x03, 0x19
        /*0086*/ 	.short	0x0024


	//----- nvinfo : EIATTR_PARAM_CBANK
	.align		4
        /*0088*/ 	.byte	0x04, 0x0a
        /*008a*/ 	.short	(.L_56 - .L_55)
	.align		4
.L_55:
        /*008c*/ 	.word	index@(.nv.constant0._Z12naive_matmulPfS_S_iii)
        /*0090*/ 	.short	0x0380
        /*0092*/ 	.short	0x0024


	//----- nvinfo : EIATTR_SW_WAR
	.align		4
.L_56:
        /*0094*/ 	.byte	0x04, 0x36
        /*0096*/ 	.short	(.L_58 - .L_57)
.L_57:
        /*0098*/ 	.word	0x00000008
.L_58:


//--------------------- .nv.callgraph             --------------------------
	.section	.nv.callgraph,"",@"SHT_CUDA_CALLGRAPH"
	.align	4
	.sectionentsize	8
	.align		4
        /*0000*/ 	.word	0x00000000
	.align		4
        /*0004*/ 	.word	0xffffffff
	.align		4
        /*0008*/ 	.word	0x00000000
	.align		4
        /*000c*/ 	.word	0xfffffffe
	.align		4
        /*0010*/ 	.word	0x00000000
	.align		4
        /*0014*/ 	.word	0xfffffffd
	.align		4
        /*0018*/ 	.word	0x00000000
	.align		4
        /*001c*/ 	.word	0xfffffffc


//--------------------- .nv.constant4             --------------------------
	.section	.nv.constant4,"a",@progbits
	.align	8
	.align		8
.nv.constant4:
        /*0000*/ 	.dword	precalc_xorwow_matrix
	.align		8
        /*0008*/ 	.dword	precalc_xorwow_offset_matrix
	.align		8
        /*0010*/ 	.dword	mrg32k3aM1
	.align		8
        /*0018*/ 	.dword	mrg32k3aM2
	.align		8
        /*0020*/ 	.dword	mrg32k3aM1SubSeq
	.align		8
        /*0028*/ 	.dword	mrg32k3aM2SubSeq
	.align		8
        /*0030*/ 	.dword	mrg32k3aM1Seq
	.align		8
        /*0038*/ 	.dword	mrg32k3aM2Seq


//--------------------- .nv.constant3             --------------------------
	.section	.nv.constant3,"a",@progbits
	.align	8
.nv.constant3:
	.type		__cr_lgamma_table,@object
	.size		__cr_lgamma_table,(.L_8 - __cr_lgamma_table)
__cr_lgamma_table:
        /*0000*/ 	.byte	0x00, 0x00, 0x00, 0x00, 0x00, 0x00, 0x00, 0x00, 0x00, 0x00, 0x00, 0x00, 0x00, 0x00, 0x00, 0x00
        /*0010*/ 	.byte	0xef, 0x39, 0xfa, 0xfe, 0x42, 0x2e, 0xe6, 0x3f, 0x02, 0x20, 0x2a, 0xfa, 0x0b, 0xab, 0xfc, 0x3f
        /*0020*/ 	.byte	0xf9, 0x2c, 0x92, 0x7c, 0xa7, 0x6c, 0x09, 0x40, 0xc9, 0x79, 0x44, 0x3c, 0x64, 0x26, 0x13, 0x40
        /*0030*/ 	.byte	0xca, 0x01, 0xcf, 0x3a, 0x27, 0x51, 0x1a, 0x40, 0x30, 0xcc, 0x2d, 0xf3, 0xe1, 0x0c, 0x21, 0x40
        /*0040*/ 	.byte	0x0d, 0xb7, 0xfc, 0x82, 0x8e, 0x35, 0x25, 0x40
.L_8:


//--------------------- .text._Z11init_matrixPfiij --------------------------
	.section	.text._Z11init_matrixPfiij,"ax",@progbits
	.align	128
        .global         _Z11init_matrixPfiij
        .type           _Z11init_matrixPfiij,@function
        .size           _Z11init_matrixPfiij,(.L_x_17 - _Z11init_matrixPfiij)
        .other          _Z11init_matrixPfiij,@"STO_CUDA_ENTRY STV_DEFAULT"
_Z11init_matrixPfiij:
.text._Z11init_matrixPfiij:
[----:B------:R-:W0:Y:S01]  /*0000*/  LDC R1, c[0x0][0x37c] ;  /* 0x0000df00ff017b82 */ /* 0x000e220000000800 */
[----:B------:R-:W1:Y:S07]  /*0010*/  S2R R2, SR_TID.Y ;  /* 0x0000000000027919 */ /* 0x000e6e0000002200 */
[----:B------:R-:W2:Y:S01]  /*0020*/  LDC R0, c[0x0][0x360] ;  /* 0x0000d800ff007b82 */ /* 0x000ea20000000800 */
[----:B------:R-:W3:Y:S01]  /*0030*/  LDCU.64 UR6, c[0x0][0x388] ;  /* 0x00007100ff0677ac */ /* 0x000ee20008000a00 */
[----:B0-----:R-:W-:Y:S01]  /*0040*/  VIADD R1, R1, 0xffffffd0 ;  /* 0xffffffd001017836 */ /* 0x001fe20000000000 */
[----:B------:R-:W2:Y:S05]  /*0050*/  S2R R3, SR_TID.X ;  /* 0x0000000000037919 */ /* 0x000eaa0000002100 */
[----:B------:R-:W1:Y:S08]  /*0060*/  S2UR UR5, SR_CTAID.Y ;  /* 0x00000000000579c3 */ /* 0x000e700000002600 */
[----:B------:R-:W1:Y:S08]  /*0070*/  LDC R11, c[0x0][0x364] ;  /* 0x0000d900ff0b7b82 */ /* 0x000e700000000800 */
[----:B------:R-:W2:Y:S01]  /*0080*/  S2UR UR4, SR_CTAID.X ;  /* 0x00000000000479c3 */ /* 0x000ea20000002500 */
[----:B-1----:R-:W-:-:S05]  /*0090*/  IMAD R11, R11, UR5, R2 ;  /* 0x000000050b0b7c24 */ /* 0x002fca000f8e0202 */
[----:B---3--:R-:W-:Y:S01]  /*00a0*/  ISETP.GE.AND P0, PT, R11, UR7, PT ;  /* 0x000000070b007c0c */ /* 0x008fe2000bf06270 */
[----:B--2---:R-:W-:-:S05]  /*00b0*/  IMAD R0, R0, UR4, R3 ;  /* 0x0000000400007c24 */ /* 0x004fca000f8e0203 */
[----:B------:R-:W-:-:S13]  /*00c0*/  ISETP.GE.OR P0, PT, R0, UR6, P0 ;  /* 0x0000000600007c0c */ /* 0x000fda0008706670 */
[----:B------:R-:W-:Y:S05]  /*00d0*/  @P0 EXIT ;  /* 0x000000000000094d */ /* 0x000fea0003800000 */
[----:B------:R-:W0:Y:S01]  /*00e0*/  LDC R2, c[0x0][0x390] ;  /* 0x0000e400ff027b82 */ /* 0x000e220000000800 */
[----:B------:R-:W-:Y:S01]  /*00f0*/  IMAD.MOV.U32 R7, RZ, RZ, -0x75bd8fc ;  /* 0xf8a42704ff077424 */ /* 0x000fe200078e00ff */
[----:B------:R-:W-:Y:S01]  /*0100*/  BSSY.RECONVERGENT B0, `(.L_x_0) ;  /* 0x000025c000007945 */ /* 0x000fe20003800200 */
[----:B------:R-:W-:Y:S02]  /*0110*/  IMAD.MOV.U32 R8, RZ, RZ, -0x23270784 ;  /* 0xdcd8f87cff087424 */ /* 0x000fe400078e00ff */
[----:B------:R-:W-:Y:S01]  /*0120*/  IMAD R0, R0, UR7, R11 ;  /* 0x0000000700007c24 */ /* 0x000fe2000f8e020b */
[----:B------:R-:W1:Y:S04]  /*0130*/  LDCU.64 UR6, c[0x0][0x358] ;  /* 0x00006b00ff0677ac */ /* 0x000e680008000a00 */
[----:B------:R-:W-:-:S02]  /*0140*/  ISETP.NE.AND P0, PT, R0, RZ, PT ;  /* 0x000000ff0000720c */ /* 0x000fc40003f05270 */
[----:B------:R-:W-:Y:S02]  /*0150*/  SHF.R.S32.HI R4, RZ, 0x1f, R0 ;  /* 0x0000001fff047819 */ /* 0x000fe40000011400 */
[----:B0-----:R-:W-:-:S05]  /*0160*/  LOP3.LUT R2, R2, 0xaad26b49, RZ, 0x3c, !PT ;  /* 0xaad26b4902027812 */ /* 0x001fca00078e3cff */
[----:B------:R-:W-:-:S04]  /*0170*/  IMAD R3, R2, 0x4182bed5, RZ ;  /* 0x4182bed502037824 */ /* 0x000fc800078e02ff */
[C---:B------:R-:W-:Y:S01]  /*0180*/  VIADD R5, R3.reuse, 0x583f19 ;  /* 0x00583f1903057836 */ /* 0x040fe20000000000 */
[C---:B------:R-:W-:Y:S01]  /*0190*/  LOP3.LUT R6, R3.reuse, 0x159a55e5, RZ, 0x3c, !PT ;  /* 0x159a55e503067812 */ /* 0x040fe200078e3cff */
[C---:B------:R-:W-:Y:S02]  /*01a0*/  VIADD R2, R3.reuse, 0xd9f6dc18 ;  /* 0xd9f6dc1803027836 */ /* 0x040fe40000000000 */
[----:B------:R-:W-:Y:S02]  /*01b0*/  VIADD R3, R3, 0x75bcd15 ;  /* 0x075bcd1503037836 */ /* 0x000fe40000000000 */
[----:B------:R-:W-:Y:S01]  /*01c0*/  IMAD.MOV.U32 R9, RZ, RZ, R5 ;  /* 0x000000ffff097224 */ /* 0x000fe200078e0005 */
[----:B------:R0:W-:Y:S04]  /*01d0*/  STL.64 [R1+0x8], R6 ;  /* 0x0000080601007387 */ /* 0x0001e80000100a00 */
[----:B------:R0:W-:Y:S04]  /*01e0*/  STL.64 [R1], R2 ;  /* 0x0000000201007387 */ /* 0x0001e80000100a00 */
[----:B------:R0:W-:Y:S01]  /*01f0*/  STL.64 [R1+0x10], R8 ;  /* 0x0000100801007387 */ /* 0x0001e20000100a00 */
[----:B-1----:R-:W-:Y:S05]  /*0200*/  @!P0 BRA `(.L_x_1) ;  /* 0x00000024002c8947 */ /* 0x002fea0003800000 */
[----:B------:R-:W-:Y:S02]  /*0210*/  IMAD.MOV.U32 R13, RZ, RZ, R4 ;  /* 0x000000ffff0d7224 */ /* 0x000fe400078e0004 */
[----:B------:R-:W-:Y:S02]  /*0220*/  IMAD.MOV.U32 R11, RZ, RZ, RZ ;  /* 0x000000ffff0b7224 */ /* 0x000fe400078e00ff */
[----:B------:R-:W-:-:S07]  /*0230*/  IMAD.MOV.U32 R10, RZ, RZ, R0 ;  /* 0x000000ffff0a7224 */ /* 0x000fce00078e0000 */
.L_x_10:
[----:B0-----:R-:W-:Y:S01]  /*0240*/  LOP3.LUT R2, R10, 0x3, RZ, 0xc0, !PT ;  /* 0x000000030a027812 */ /* 0x001fe200078ec0ff */
[----:B------:R-:W-:Y:S03]  /*0250*/  BSSY.RECONVERGENT B1, `(.L_x_2) ;  /* 0x0000240000017945 */ /* 0x000fe60003800200 */
[----:B------:R-:W-:-:S04]  /*0260*/  ISETP.NE.U32.AND P0, PT, R2, RZ, PT ;  /* 0x000000ff0200720c */ /* 0x000fc80003f05070 */
[----:B------:R-:W-:-:S13]  /*0270*/  ISETP.NE.AND.EX P0, PT, RZ, RZ, PT, P0 ;  /* 0x000000ffff00720c */ /* 0x000fda0003f05300 */
[----:B------:R-:W-:Y:S05]  /*0280*/  @!P0 BRA `(.L_x_3) ;  /* 0x0000002000f08947 */ /* 0x000fea0003800000 */
[----:B------:R-:W0:Y:S01]  /*0290*/  LDC.64 R8, c[0x4][RZ] ;  /* 0x01000000ff087b82 */ /* 0x000e220000000a00 */
[----:B------:R-:W-:Y:S02]  /*02a0*/  CS2R R2, SRZ ;  /* 0x0000000000027805 */ /* 0x000fe4000001ff00 */
[----:B------:R-:W-:Y:S02]  /*02b0*/  CS2R R4, SRZ ;  /* 0x0000000000047805 */ /* 0x000fe4000001ff00 */
[----:B------:R-:W-:Y:S01]  /*02c0*/  CS2R R6, SRZ ;  /* 0x0000000000067805 */ /* 0x000fe2000001ff00 */
[----:B0-----:R-:W-:-:S07]  /*02d0*/  IMAD.WIDE.U32 R8, R11, 0xc80, R8 ;  /* 0x00000c800b087825 */ /* 0x001fce00078e0008 */
.L_x_5:
[----:B------:R-:W-:-:S06]  /*02e0*/  IMAD R12, R2, 0x4, R1 ;  /* 0x00000004020c7824 */ /* 0x000fcc00078e0201 */
[----:B------:R-:W5:Y:S01]  /*02f0*/  LDL R12, [R12+0x4] ;  /* 0x000004000c0c7983 */ /* 0x000f620000100800 */
[----:B------:R-:W-:-:S05]  /*0300*/  UMOV UR4, URZ ;  /* 0x000000ff00047c82 */ /* 0x000fca0008000000 */
.L_x_4:
[----:B-----5:R-:W-:Y:S01]  /*0310*/  SHF.R.U32.HI R22, RZ, UR4, R12 ;  /* 0x00000004ff167c19 */ /* 0x020fe2000801160c */
[----:B------:R-:W-:-:S03]  /*0320*/  IMAD.SHL.U32 R14, R2, 0x20, RZ ;  /* 0x00000020020e7824 */ /* 0x000fc600078e00ff */
[----:B------:R-:W-:Y:S01]  /*0330*/  LOP3.LUT R15, R22, 0x1, RZ, 0xc0, !PT ;  /* 0x00000001160f7812 */ /* 0x000fe200078ec0ff */
[----:B------:R-:W-:-:S03]  /*0340*/  VIADD R14, R14, UR4 ;  /* 0x000000040e0e7c36 */ /* 0x000fc60008000000 */
[----:B------:R-:W-:Y:S01]  /*0350*/  ISETP.NE.U32.AND P0, PT, R15, 0x1, PT ;  /* 0x000000010f00780c */ /* 0x000fe20003f05070 */
[----:B------:R-:W-:-:S03]  /*0360*/  IMAD R15, R14, 0x5, RZ ;  /* 0x000000050e0f7824 */ /* 0x000fc600078e02ff */
[----:B------:R-:W-:Y:S01]  /*0370*/  R2P PR, R22, 0x7e ;  /* 0x0000007e16007804 */ /* 0x000fe20000000000 */
[----:B------:R-:W-:-:S08]  /*0380*/  IMAD.WIDE.U32 R14, R15, 0x4, R8 ;  /* 0x000000040f0e7825 */ /* 0x000fd000078e0008 */
[----:B------:R-:W2:Y:S04]  /*0390*/  @!P0 LDG.E R16, desc[UR6][R14.64+0x10] ;  /* 0x000010060e108981 */ /* 0x000ea8000c1e1900 */
[----:B------:R-:W3:Y:S04]  /*03a0*/  @P1 LDG.E R18, desc[UR6][R14.64+0x24] ;  /* 0x000024060e121981 */ /* 0x000ee8000c1e1900 */
[----:B------:R-:W4:Y:S04]  /*03b0*/  @P2 LDG.E R20, desc[UR6][R14.64+0x38] ;  /* 0x000038060e142981 */ /* 0x000f28000c1e1900 */
[----:B------:R-:W4:Y:S04]  /*03c0*/  @P3 LDG.E R24, desc[UR6][R14.64+0x4c] ;  /* 0x00004c060e183981 */ /* 0x000f28000c1e1900 */
[----:B------:R-:W4:Y:S04]  /*03d0*/  @P4 LDG.E R26, desc[UR6][R14.64+0x60] ;  /* 0x000060060e1a4981 */ /* 0x000f28000c1e1900 */
[----:B------:R-:W4:Y:S04]  /*03e0*/  @!P0 LDG.E R17, desc[UR6][R14.64+0x4] ;  /* 0x000004060e118981 */ /* 0x000f28000c1e1900 */
[----:B------:R-:W4:Y:S04]  /*03f0*/  @!P0 LDG.E R19, desc[UR6][R14.64+0xc] ;  /* 0x00000c060e138981 */ /* 0x000f28000c1e1900 */
[----:B------:R-:W4:Y:S04]  /*0400*/  @P1 LDG.E R21, desc[UR6][R14.64+0x18] ;  /* 0x000018060e151981 */ /* 0x000f28000c1e1900 */
[----:B------:R-:W4:Y:S04]  /*0410*/  @P3 LDG.E R23, desc[UR6][R14.64+0x40] ;  /* 0x000040060e173981 */ /* 0x000f28000c1e1900 */
[----:B------:R-:W4:Y:S04]  /*0420*/  @P5 LDG.E R25, desc[UR6][R14.64+0x70] ;  /* 0x000070060e195981 */ /* 0x000f28000c1e1900 */
[----:B------:R-:W4:Y:S01]  /*0430*/  @P6 LDG.E R28, desc[UR6][R14.64+0x88] ;  /* 0x000088060e1c6981 */ /* 0x000f22000c1e1900 */
[----:B--2---:R-:W-:-:S03]  /*0440*/  @!P0 LOP3.LUT R5, R5, R16, RZ, 0x3c, !PT ;  /* 0x0000001005058212 */ /* 0x004fc600078e3cff */
[----:B------:R-:W2:Y:S01]  /*0450*/  @!P0 LDG.E R16, desc[UR6][R14.64] ;  /* 0x000000060e108981 */ /* 0x000ea2000c1e1900 */
[----:B---3--:R-:W-:-:S03]  /*0460*/  @P1 LOP3.LUT R5, R5, R18, RZ, 0x3c, !PT ;  /* 0x0000001205051212 */ /* 0x008fc600078e3cff */
[----:B------:R-:W3:Y:S01]  /*0470*/  @!P0 LDG.E R18, desc[UR6][R14.64+0x8] ;  /* 0x000008060e128981 */ /* 0x000ee2000c1e1900 */
[----:B----4-:R-:W-:-:S03]  /*0480*/  @P2 LOP3.LUT R5, R5, R20, RZ, 0x3c, !PT ;  /* 0x0000001405052212 */ /* 0x010fc600078e3cff */
[----:B------:R-:W4:Y:S01]  /*0490*/  @P1 LDG.E R20, desc[UR6][R14.64+0x14] ;  /* 0x000014060e141981 */ /* 0x000f22000c1e1900 */
[----:B------:R-:W-:-:S03]  /*04a0*/  @P3 LOP3.LUT R5, R5, R24, RZ, 0x3c, !PT ;  /* 0x0000001805053212 */ /* 0x000fc600078e3cff */
[----:B------:R-:W4:Y:S01]  /*04b0*/  @P5 LDG.E R24, desc[UR6][R14.64+0x74] ;  /* 0x000074060e185981 */ /* 0x000f22000c1e1900 */
[----:B------:R-:W-:-:S03]  /*04c0*/  @P4 LOP3.LUT R5, R5, R26, RZ, 0x3c, !PT ;  /* 0x0000001a05054212 */ /* 0x000fc600078e3cff */
[----:B------:R-:W4:Y:S01]  /*04d0*/  @P3 LDG.E R26, desc[UR6][R14.64+0x44] ;  /* 0x000044060e1a3981 */ /* 0x000f22000c1e1900 */
[----:B------:R-:W-:-:S03]  /*04e0*/  @!P0 LOP3.LUT R6, R6, R17, RZ, 0x3c, !PT ;  /* 0x0000001106068212 */ /* 0x000fc600078e3cff */
[----:B------:R-:W4:Y:S01]  /*04f0*/  @P1 LDG.E R17, desc[UR6][R14.64+0x20] ;  /* 0x000020060e111981 */ /* 0x000f22000c1e1900 */
[----:B------:R-:W-:-:S03]  /*0500*/  @!P0 LOP3.LUT R4, R4, R19, RZ, 0x3c, !PT ;  /* 0x0000001304048212 */ /* 0x000fc600078e3cff */
[----:B------:R-:W4:Y:S01]  /*0510*/  @P2 LDG.E R19, desc[UR6][R14.64+0x2c] ;  /* 0x00002c060e132981 */ /* 0x000f22000c1e1900 */
[----:B------:R-:W-:-:S03]  /*0520*/  @P1 LOP3.LUT R6, R6, R21, RZ, 0x3c, !PT ;  /* 0x0000001506061212 */ /* 0x000fc600078e3cff */
[----:B------:R-:W4:Y:S01]  /*0530*/  @P2 LDG.E R21, desc[UR6][R14.64+0x34] ;  /* 0x000034060e152981 */ /* 0x000f22000c1e1900 */
[----:B--2---:R-:W-:-:S03]  /*0540*/  @!P0 LOP3.LUT R3, R3, R16, RZ, 0x3c, !PT ;  /* 0x0000001003038212 */ /* 0x004fc600078e3cff */
[----:B------:R-:W2:Y:S01]  /*0550*/  @P1 LDG.E R16, desc[UR6][R14.64+0x1c] ;  /* 0x00001c060e101981 */ /* 0x000ea2000c1e1900 */
[----:B---3--:R-:W-:-:S03]  /*0560*/  @!P0 LOP3.LUT R7, R7, R18, RZ, 0x3c, !PT ;  /* 0x0000001207078212 */ /* 0x008fc600078e3cff */
[----:B------:R-:W3:Y:S01]  /*0570*/  @P2 LDG.E R18, desc[UR6][R14.64+0x28] ;  /* 0x000028060e122981 */ /* 0x000ee2000c1e1900 */
[----:B----4-:R-:W-:-:S03]  /*0580*/  @P1 LOP3.LUT R3, R3, R20, RZ, 0x3c, !PT ;  /* 0x0000001403031212 */ /* 0x010fc600078e3cff */
[----:B------:R-:W4:Y:S01]  /*0590*/  @P2 LDG.E R20, desc[UR6][R14.64+0x30] ;  /* 0x000030060e142981 */ /* 0x000f22000c1e1900 */
[----:B------:R-:W-:-:S03]  /*05a0*/  @P5 LOP3.LUT R5, R5, R24, RZ, 0x3c, !PT ;  /* 0x0000001805055212 */ /* 0x000fc600078e3cff */
[----:B------:R-:W4:Y:S01]  /*05b0*/  @P3 LDG.E R24, desc[UR6][R14.64+0x3c] ;  /* 0x00003c060e183981 */ /* 0x000f22000c1e1900 */
[----:B------:R-:W-:-:S03]  /*05c0*/  @P1 LOP3.LUT R4, R4, R17, RZ, 0x3c, !PT ;  /* 0x0000001104041212 */ /* 0x000fc600078e3cff */
[----:B------:R-:W4:Y:S01]  /*05d0*/  @P3 LDG.E R17, desc[UR6][R14.64+0x48] ;  /* 0x000048060e113981 */ /* 0x000f22000c1e1900 */
[----:B------:R-:W-:-:S03]  /*05e0*/  @P2 LOP3.LUT R6, R6, R19, RZ, 0x3c, !PT ;  /* 0x0000001306062212 */ /* 0x000fc600078e3cff */
[----:B------:R-:W4:Y:S01]  /*05f0*/  @P4 LDG.E R19, desc[UR6][R14.64+0x54] ;  /* 0x000054060e134981 */ /* 0x000f22000c1e1900 */
[----:B------:R-:W-:Y:S02]  /*0600*/  @P2 LOP3.LUT R4, R4, R21, RZ, 0x3c, !PT ;  /* 0x0000001504042212 */ /* 0x000fe400078e3cff */
[----:B------:R-:W-:Y:S01]  /*0610*/  @P3 LOP3.LUT R6, R6, R23, RZ, 0x3c, !PT ;  /* 0x0000001706063212 */ /* 0x000fe200078e3cff */
[----:B------:R-:W4:Y:S04]  /*0620*/  @P4 LDG.E R21, desc[UR6][R14.64+0x5c] ;  /* 0x00005c060e154981 */ /* 0x000f28000c1e1900 */
[----:B------:R-:W4:Y:S01]  /*0630*/  @P5 LDG.E R23, desc[UR6][R14.64+0x68] ;  /* 0x000068060e175981 */ /* 0x000f22000c1e1900 */
[----:B--2---:R-:W-:-:S03]  /*0640*/  @P1 LOP3.LUT R7, R7, R16, RZ, 0x3c, !PT ;  /* 0x0000001007071212 */ /* 0x004fc600078e3cff */
[----:B------:R-:W2:Y:S01]  /*0650*/  @P4 LDG.E R16, desc[UR6][R14.64+0x50] ;  /* 0x000050060e104981 */ /* 0x000ea2000c1e1900 */
[----:B---3--:R-:W-:-:S03]  /*0660*/  @P2 LOP3.LUT R3, R3, R18, RZ, 0x3c, !PT ;  /* 0x0000001203032212 */ /* 0x008fc600078e3cff */
[----:B------:R-:W3:Y:S01]  /*0670*/  @P4 LDG.E R18, desc[UR6][R14.64+0x58] ;  /* 0x000058060e124981 */ /* 0x000ee2000c1e1900 */
[----:B----4-:R-:W-:-:S03]  /*0680*/  @P2 LOP3.LUT R7, R7, R20, RZ, 0x3c, !PT ;  /* 0x0000001407072212 */ /* 0x010fc600078e3cff */
[----:B------:R-:W4:Y:S01]  /*0690*/  @P5 LDG.E R20, desc[UR6][R14.64+0x64] ;  /* 0x000064060e145981 */ /* 0x000f22000c1e1900 */
[----:B------:R-:W-:-:S03]  /*06a0*/  @P3 LOP3.LUT R3, R3, R24, RZ, 0x3c, !PT ;  /* 0x0000001803033212 */ /* 0x000fc600078e3cff */
[----:B------:R-:W4:Y:S01]  /*06b0*/  @P5 LDG.E R24, desc[UR6][R14.64+0x6c] ;  /* 0x00006c060e185981 */ /* 0x000f22000c1e1900 */
[----:B------:R-:W-:Y:S02]  /*06c0*/  LOP3.LUT P0, RZ, R22, 0x80, RZ, 0xc0, !PT ;  /* 0x0000008016ff7812 */ /* 0x000fe4000780c0ff */
[----:B------:R-:W-:Y:S02]  /*06d0*/  @P3 LOP3.LUT R7, R7, R26, RZ, 0x3c, !PT ;  /* 0x0000001a07073212 */ /* 0x000fe400078e3cff */
[----:B------:R-:W-:Y:S02]  /*06e0*/  @P3 LOP3.LUT R4, R4, R17, RZ, 0x3c, !PT ;  /* 0x0000001104043212 */ /* 0x000fe400078e3cff */
[----:B------:R-:W4:Y:S01]  /*06f0*/  @P6 LDG.E R17, desc[UR6][R14.64+0x7c] ;  /* 0x00007c060e116981 */ /* 0x000f22000c1e1900 */
[----:B------:R-:W-:-:S03]  /*0700*/  @P4 LOP3.LUT R6, R6, R19, RZ, 0x3c, !PT ;  /* 0x0000001306064212 */ /* 0x000fc600078e3cff */
[----:B------:R-:W4:Y:S01]  /*0710*/  @P6 LDG.E R19, desc[UR6][R14.64+0x84] ;  /* 0x000084060e136981 */ /* 0x000f22000c1e1900 */
[----:B------:R-:W-:-:S03]  /*0720*/  @P4 LOP3.LUT R4, R4, R21, RZ, 0x3c, !PT ;  /* 0x0000001504044212 */ /* 0x000fc600078e3cff */
[----:B------:R-:W4:Y:S01]  /*0730*/  @P0 LDG.E R26, desc[UR6][R14.64+0x9c] ;  /* 0x00009c060e1a0981 */ /* 0x000f22000c1e1900 */
[----:B------:R-:W-:-:S03]  /*0740*/  @P5 LOP3.LUT R6, R6, R23, RZ, 0x3c, !PT ;  /* 0x0000001706065212 */ /* 0x000fc600078e3cff */
        /* <DEDUP_REMOVED lines=10> */
[----:B------:R-:W-:Y:S02]  /*07f0*/  @P5 LOP3.LUT R4, R4, R25, RZ, 0x3c, !PT ;  /* 0x0000001904045212 */ /* 0x000fe400078e3cff */
[----:B------:R-:W-:Y:S02]  /*0800*/  @P6 LOP3.LUT R5, R5, R28, RZ, 0x3c, !PT ;  /* 0x0000001c05056212 */ /* 0x000fe400078e3cff */
[----:B------:R-:W-:Y:S02]  /*0810*/  @P6 LOP3.LUT R6, R6, R17, RZ, 0x3c, !PT ;  /* 0x0000001106066212 */ /* 0x000fe400078e3cff */
[----:B------:R-:W-:Y:S02]  /*0820*/  @P6 LOP3.LUT R4, R4, R19, RZ, 0x3c, !PT ;  /* 0x0000001304046212 */ /* 0x000fe400078e3cff */
[----:B------:R-:W-:Y:S02]  /*0830*/  @P0 LOP3.LUT R5, R5, R26, RZ, 0x3c, !PT ;  /* 0x0000001a05050212 */ /* 0x000fe400078e3cff */
[----:B------:R-:W-:-:S02]  /*0840*/  @P0 LOP3.LUT R6, R6, R21, RZ, 0x3c, !PT ;  /* 0x0000001506060212 */ /* 0x000fc400078e3cff */
[----:B------:R-:W-:Y:S02]  /*0850*/  @P0 LOP3.LUT R4, R4, R23, RZ, 0x3c, !PT ;  /* 0x0000001704040212 */ /* 0x000fe400078e3cff */
[----:B--2---:R-:W-:Y:S02]  /*0860*/  @P6 LOP3.LUT R3, R3, R16, RZ, 0x3c, !PT ;  /* 0x0000001003036212 */ /* 0x004fe400078e3cff */
[----:B---3--:R-:W-:Y:S02]  /*0870*/  @P6 LOP3.LUT R7, R7, R18, RZ, 0x3c, !PT ;  /* 0x0000001207076212 */ /* 0x008fe400078e3cff */
[----:B----4-:R-:W-:Y:S02]  /*0880*/  @P0 LOP3.LUT R3, R3, R20, RZ, 0x3c, !PT ;  /* 0x0000001403030212 */ /* 0x010fe400078e3cff */
[----:B------:R-:W-:Y:S02]  /*0890*/  @P0 LOP3.LUT R7, R7, R24, RZ, 0x3c, !PT ;  /* 0x0000001807070212 */ /* 0x000fe400078e3cff */
[----:B------:R-:W-:-:S13]  /*08a0*/  R2P PR, R22.B1, 0x7f ;  /* 0x0000007f16007804 */ /* 0x000fda0000001000 */
[----:B------:R-:W2:Y:S04]  /*08b0*/  @P0 LDG.E R18, desc[UR6][R14.64+0xa0] ;  /* 0x0000a0060e120981 */ /* 0x000ea8000c1e1900 */
[----:B------:R-:W3:Y:S04]  /*08c0*/  @P0 LDG.E R19, desc[UR6][R14.64+0xa4] ;  /* 0x0000a4060e130981 */ /* 0x000ee8000c1e1900 */
[----:B------:R-:W4:Y:S04]  /*08d0*/  @P0 LDG.E R20, desc[UR6][R14.64+0xa8] ;  /* 0x0000a8060e140981 */ /* 0x000f28000c1e1900 */
[----:B------:R-:W4:Y:S04]  /*08e0*/  @P0 LDG.E R21, desc[UR6][R14.64+0xac] ;  /* 0x0000ac060e150981 */ /* 0x000f28000c1e1900 */
[----:B------:R-:W4:Y:S04]  /*08f0*/  @P0 LDG.E R24, desc[UR6][R14.64+0xb0] ;  /* 0x0000b0060e180981 */ /* 0x000f28000c1e1900 */
[----:B------:R-:W4:Y:S04]  /*0900*/  @P1 LDG.E R16, desc[UR6][R14.64+0xbc] ;  /* 0x0000bc060e101981 */ /* 0x000f28000c1e1900 */
[----:B------:R-:W4:Y:S04]  /*0910*/  @P1 LDG.E R26, desc[UR6][R14.64+0xb4] ;  /* 0x0000b4060e1a1981 */ /* 0x000f28000c1e1900 */
        /* <DEDUP_REMOVED lines=11> */
[----:B------:R-:W-:Y:S01]  /*09d0*/  LOP3.LUT P0, RZ, R22, 0x8000, RZ, 0xc0, !PT ;  /* 0x0000800016ff7812 */ /* 0x000fe2000780c0ff */
[----:B------:R-:W4:Y:S01]  /*09e0*/  @P2 LDG.E R24, desc[UR6][R14.64+0xd8] ;  /* 0x0000d8060e182981 */ /* 0x000f22000c1e1900 */
[----:B------:R-:W-:-:S03]  /*09f0*/  @P1 LOP3.LUT R7, R7, R16, RZ, 0x3c, !PT ;  /* 0x0000001007071212 */ /* 0x000fc600078e3cff */
[----:B------:R-:W4:Y:S01]  /*0a00*/  @P2 LDG.E R22, desc[UR6][R14.64+0xd0] ;  /* 0x0000d0060e162981 */ /* 0x000f22000c1e1900 */
[----:B------:R-:W-:-:S03]  /*0a10*/  @P1 LOP3.LUT R3, R3, R26, RZ, 0x3c, !PT ;  /* 0x0000001a03031212 */ /* 0x000fc600078e3cff */
[----:B------:R-:W4:Y:S01]  /*0a20*/  @P3 LDG.E R16, desc[UR6][R14.64+0xe4] ;  /* 0x0000e4060e103981 */ /* 0x000f22000c1e1900 */
[----:B------:R-:W-:-:S03]  /*0a30*/  @P1 LOP3.LUT R6, R6, R23, RZ, 0x3c, !PT ;  /* 0x0000001706061212 */ /* 0x000fc600078e3cff */
[----:B------:R-:W4:Y:S01]  /*0a40*/  @P3 LDG.E R26, desc[UR6][R14.64+0xdc] ;  /* 0x0000dc060e1a3981 */ /* 0x000f22000c1e1900 */
[----:B------:R-:W-:-:S03]  /*0a50*/  @P1 LOP3.LUT R4, R4, R17, RZ, 0x3c, !PT ;  /* 0x0000001104041212 */ /* 0x000fc600078e3cff */
        /* <DEDUP_REMOVED lines=43> */
[----:B------:R-:W-:-:S04]  /*0d10*/  UIADD3 UR4, UPT, UPT, UR4, 0x10, URZ ;  /* 0x0000001004047890 */ /* 0x000fc8000fffe0ff */
[----:B------:R-:W-:Y:S01]  /*0d20*/  UISETP.NE.AND UP0, UPT, UR4, 0x20, UPT ;  /* 0x000000200400788c */ /* 0x000fe2000bf05270 */
[----:B--2---:R-:W-:Y:S02]  /*0d30*/  @P5 LOP3.LUT R5, R5, R18, RZ, 0x3c, !PT ;  /* 0x0000001205055212 */ /* 0x004fe400078e3cff */
[----:B---3--:R-:W-:Y:S02]  /*0d40*/  @P6 LOP3.LUT R6, R6, R19, RZ, 0x3c, !PT ;  /* 0x0000001306066212 */ /* 0x008fe400078e3cff */
[----:B----4-:R-:W-:Y:S02]  /*0d50*/  @P6 LOP3.LUT R3, R3, R20, RZ, 0x3c, !PT ;  /* 0x0000001403036212 */ /* 0x010fe400078e3cff */
[----:B------:R-:W-:Y:S02]  /*0d60*/  @P6 LOP3.LUT R4, R4, R21, RZ, 0x3c, !PT ;  /* 0x0000001504046212 */ /* 0x000fe400078e3cff */
[----:B------:R-:W-:Y:S02]  /*0d70*/  @P6 LOP3.LUT R7, R7, R22, RZ, 0x3c, !PT ;  /* 0x0000001607076212 */ /* 0x000fe400078e3cff */
[----:B------:R-:W-:-:S02]  /*0d80*/  @P6 LOP3.LUT R5, R5, R16, RZ, 0x3c, !PT ;  /* 0x0000001005056212 */ /* 0x000fc400078e3cff */
[----:B------:R-:W-:Y:S02]  /*0d90*/  @P0 LOP3.LUT R3, R3, R24, RZ, 0x3c, !PT ;  /* 0x0000001803030212 */ /* 0x000fe400078e3cff */
[----:B------:R-:W-:Y:S02]  /*0da0*/  @P0 LOP3.LUT R5, R5, R28, RZ, 0x3c, !PT ;  /* 0x0000001c05050212 */ /* 0x000fe400078e3cff */
[----:B------:R-:W-:Y:S02]  /*0db0*/  @P0 LOP3.LUT R7, R7, R26, RZ, 0x3c, !PT ;  /* 0x0000001a07070212 */ /* 0x000fe400078e3cff */
[----:B------:R-:W-:Y:S02]  /*0dc0*/  @P0 LOP3.LUT R4, R4, R23, RZ, 0x3c, !PT ;  /* 0x0000001704040212 */ /* 0x000fe400078e3cff */
[----:B------:R-:W-:Y:S01]  /*0dd0*/  @P0 LOP3.LUT R6, R6, R17, RZ, 0x3c, !PT ;  /* 0x0000001106060212 */ /* 0x000fe200078e3cff */
[----:B------:R-:W-:Y:S06]  /*0de0*/  BRA.U UP0, `(.L_x_4) ;  /* 0xfffffff500487547 */ /* 0x000fec000b83ffff */
[----:B------:R-:W-:-:S05]  /*0df0*/  VIADD R2, R2, 0x1 ;  /* 0x0000000102027836 */ /* 0x000fca0000000000 */
[----:B------:R-:W-:-:S13]  /*0e00*/  ISETP.NE.AND P0, PT, R2, 0x5, PT ;  /* 0x000000050200780c */ /* 0x000fda0003f05270 */
[----:B------:R-:W-:Y:S05]  /*0e10*/  @P0 BRA `(.L_x_5) ;  /* 0xfffffff400300947 */ /* 0x000fea000383ffff */
[----:B------:R-:W-:Y:S01]  /*0e20*/  LOP3.LUT R2, R10, 0x3, RZ, 0xc0, !PT ;  /* 0x000000030a027812 */ /* 0x000fe200078ec0ff */
[----:B------:R0:W-:Y:S03]  /*0e30*/  STL.64 [R1+0x8], R6 ;  /* 0x0000080601007387 */ /* 0x0001e60000100a00 */
[----:B------:R-:W-:Y:S01]  /*0e40*/  ISETP.NE.U32.AND P0, PT, R2, 0x1, PT ;  /* 0x000000010200780c */ /* 0x000fe20003f05070 */
[----:B------:R0:W-:Y:S03]  /*0e50*/  STL.64 [R1+0x10], R4 ;  /* 0x0000100401007387 */ /* 0x0001e60000100a00 */
[----:B------:R-:W-:Y:S01]  /*0e60*/  ISETP.NE.AND.EX P0, PT, RZ, RZ, PT, P0 ;  /* 0x000000ffff00720c */ /* 0x000fe20003f05300 */
[----:B------:R0:W-:-:S12]  /*0e70*/  STL [R1+0x4], R3 ;  /* 0x0000040301007387 */ /* 0x0001d80000100800 */
[----:B0-----:R-:W-:Y:S05]  /*0e80*/  @!P0 BRA `(.L_x_3) ;  /* 0x0000001400f08947 */ /* 0x001fea0003800000 */
[----:B------:R-:W-:Y:S01]  /*0e90*/  UMOV UR4, URZ ;  /* 0x000000ff00047c82 */ /* 0x000fe20008000000 */
[----:B------:R-:W-:Y:S01]  /*0ea0*/  CS2R R2, SRZ ;  /* 0x0000000000027805 */ /* 0x000fe2000001ff00 */
[----:B------:R-:W-:Y:S01]  /*0eb0*/  IMAD.MOV.U32 R4, RZ, RZ, RZ ;  /* 0x000000ffff047224 */ /* 0x000fe200078e00ff */
[----:B------:R-:W-:Y:S01]  /*0ec0*/  CS2R R6, SRZ ;  /* 0x0000000000067805 */ /* 0x000fe2000001ff00 */
[----:B------:R-:W-:-:S07]  /*0ed0*/  IMAD.U32 R5, RZ, RZ, UR4 ;  /* 0x00000004ff057e24 */ /* 0x000fce000f8e00ff */
.L_x_7:
[----:B------:R-:W-:-:S06]  /*0ee0*/  IMAD R12, R2, 0x4, R1 ;  /* 0x00000004020c7824 */ /* 0x000fcc00078e0201 */
[----:B------:R-:W5:Y:S01]  /*0ef0*/  LDL R12, [R12+0x4] ;  /* 0x000004000c0c7983 */ /* 0x000f620000100800 */
[----:B------:R-:W-:-:S05]  /*0f00*/  UMOV UR4, URZ ;  /* 0x000000ff00047c82 */ /* 0x000fca0008000000 */
.L_x_6:
        /* <DEDUP_REMOVED lines=180> */
[----:B------:R0:W-:Y:S03]  /*1a50*/  STL [R1+0x4], R3 ;  /* 0x0000040301007387 */ /* 0x0001e60000100800 */
[----:B------:R-:W-:Y:S01]  /*1a60*/  ISETP.NE.AND.EX P0, PT, RZ, RZ, PT, P0 ;  /* 0x000000ffff00720c */ /* 0x000fe20003f05300 */
[----:B------:R0:W-:-:S12]  /*1a70*/  STL.64 [R1+0x10], R4 ;  /* 0x0000100401007387 */ /* 0x0001d80000100a00 */
[----:B0-----:R-:W-:Y:S05]  /*1a80*/  @P0 BRA `(.L_x_3) ;  /* 0x0000000800f00947 */ /* 0x001fea0003800000 */
[----:B------:R-:W-:Y:S01]  /*1a90*/  UMOV UR4, URZ ;  /* 0x000000ff00047c82 */ /* 0x000fe20008000000 */
[----:B------:R-:W-:Y:S01]  /*1aa0*/  CS2R R2, SRZ ;  /* 0x0000000000027805 */ /* 0x000fe2000001ff00 */
[----:B------:R-:W-:Y:S01]  /*1ab0*/  IMAD.MOV.U32 R4, RZ, RZ, RZ ;  /* 0x000000ffff047224 */ /* 0x000fe200078e00ff */
[----:B------:R-:W-:Y:S01]  /*1ac0*/  CS2R R6, SRZ ;  /* 0x0000000000067805 */ /* 0x000fe2000001ff00 */
[----:B------:R-:W-:-:S07]  /*1ad0*/  IMAD.U32 R5, RZ, RZ, UR4 ;  /* 0x00000004ff057e24 */ /* 0x000fce000f8e00ff */
.L_x_9:
[----:B------:R-:W-:-:S06]  /*1ae0*/  IMAD R12, R2, 0x4, R1 ;  /* 0x00000004020c7824 */ /* 0x000fcc00078e0201 */
[----:B------:R-:W5:Y:S01]  /*1af0*/  LDL R12, [R12+0x4] ;  /* 0x000004000c0c7983 */ /* 0x000f620000100800 */
[----:B------:R-:W-:-:S05]  /*1b00*/  UMOV UR4, URZ ;  /* 0x000000ff00047c82 */ /* 0x000fca0008000000 */
.L_x_8:
        /* <DEDUP_REMOVED lines=177> */
[----:B------:R0:W-:Y:S04]  /*2620*/  STL.64 [R1+0x8], R6 ;  /* 0x0000080601007387 */ /* 0x0001e80000100a00 */
[----:B------:R0:W-:Y:S04]  /*2630*/  STL [R1+0x4], R3 ;  /* 0x0000040301007387 */ /* 0x0001e80000100800 */
[----:B------:R0:W-:Y:S02]  /*2640*/  STL.64 [R1+0x10], R4 ;  /* 0x0000100401007387 */ /* 0x0001e40000100a00 */
.L_x_3:
[----:B------:R-:W-:Y:S05]  /*2650*/  BSYNC.RECONVERGENT B1 ;  /* 0x0000000000017941 */ /* 0x000fea0003800200 */
.L_x_2:
[C---:B------:R-:W-:Y:S01]  /*2660*/  ISETP.GT.U32.AND P0, PT, R10.reuse, 0x3, PT ;  /* 0x000000030a00780c */ /* 0x040fe20003f04070 */
[----:B------:R-:W-:Y:S01]  /*2670*/  VIADD R11, R11, 0x1 ;  /* 0x000000010b0b7836 */ /* 0x000fe20000000000 */
[--C-:B------:R-:W-:Y:S02]  /*2680*/  SHF.R.U64 R10, R10, 0x2, R13.reuse ;  /* 0x000000020a0a7819 */ /* 0x100fe4000000120d */
[----:B------:R-:W-:Y:S02]  /*2690*/  ISETP.GT.U32.AND.EX P0, PT, R13, RZ, PT, P0 ;  /* 0x000000ff0d00720c */ /* 0x000fe40003f04100 */
[----:B------:R-:W-:-:S11]  /*26a0*/  SHF.R.U32.HI R13, RZ, 0x2, R13 ;  /* 0x00000002ff0d7819 */ /* 0x000fd6000001160d */
[----:B------:R-:W-:Y:S05]  /*26b0*/  @P0 BRA `(.L_x_10) ;  /* 0xffffffd800e00947 */ /* 0x000fea000383ffff */
.L_x_1:
[----:B------:R-:W-:Y:S05]  /*26c0*/  BSYNC.RECONVERGENT B0 ;  /* 0x0000000000007941 */ /* 0x000fea0003800200 */
.L_x_0:
[----:B0-----:R-:W0:Y:S01]  /*26d0*/  LDC R6, c[0x0][0x390] ;  /* 0x0000e400ff067b82 */ /* 0x001e220000000800 */
[----:B------:R-:W-:Y:S01]  /*26e0*/  SHF.R.U32.HI R2, RZ, 0x2, R3 ;  /* 0x00000002ff027819 */ /* 0x000fe20000011603 */
[----:B------:R-:W1:Y:S01]  /*26f0*/  LDCU.64 UR4, c[0x0][0x380] ;  /* 0x00007000ff0477ac */ /* 0x000e620008000a00 */
[----:B------:R-:W-:Y:S02]  /*2700*/  SHF.R.S32.HI R7, RZ, 0x1f, R0 ;  /* 0x0000001fff077819 */ /* 0x000fe40000011400 */
[----:B------:R-:W-:Y:S01]  /*2710*/  LOP3.LUT R2, R2, R3, RZ, 0x3c, !PT ;  /* 0x0000000302027212 */ /* 0x000fe200078e3cff */
[----:B------:R-:W-:-:S04]  /*2720*/  IMAD.SHL.U32 R3, R5, 0x10, RZ ;  /* 0x0000001005037824 */ /* 0x000fc800078e00ff */
[----:B------:R-:W-:-:S05]  /*2730*/  IMAD.SHL.U32 R4, R2, 0x2, RZ ;  /* 0x0000000202047824 */ /* 0x000fca00078e00ff */
[----:B------:R-:W-:-:S04]  /*2740*/  LOP3.LUT R4, R2, R4, R3, 0x96, !PT ;  /* 0x0000000402047212 */ /* 0x000fc800078e9603 */
[----:B------:R-:W-:Y:S01]  /*2750*/  LOP3.LUT R4, R4, R5, RZ, 0x3c, !PT ;  /* 0x0000000504047212 */ /* 0x000fe200078e3cff */
[----:B------:R-:W-:Y:S01]  /*2760*/  IMAD.MOV.U32 R5, RZ, RZ, 0x40800000 ;  /* 0x40800000ff057424 */ /* 0x000fe200078e00ff */
[----:B-1----:R-:W-:Y:S02]  /*2770*/  LEA R2, P0, R0, UR4, 0x2 ;  /* 0x0000000400027c11 */ /* 0x002fe4000f8010ff */
[----:B0-----:R-:W-:-:S05]  /*2780*/  LOP3.LUT R6, R6, 0xaad26b49, RZ, 0x3c, !PT ;  /* 0xaad26b4906067812 */ /* 0x001fca00078e3cff */
[----:B------:R-:W-:-:S05]  /*2790*/  IMAD R3, R6, 0x4182bed5, RZ ;  /* 0x4182bed506037824 */ /* 0x000fca00078e02ff */
[----:B------:R-:W-:Y:S01]  /*27a0*/  IADD3 R4, PT, PT, R3, -0x26039c23, R4 ;  /* 0xd9fc63dd03047810 */ /* 0x000fe20007ffe004 */
[----:B------:R-:W-:-:S03]  /*27b0*/  IMAD.MOV.U32 R3, RZ, RZ, 0x2f800000 ;  /* 0x2f800000ff037424 */ /* 0x000fc600078e00ff */
[----:B------:R-:W-:-:S05]  /*27c0*/  I2FP.F32.U32 R4, R4 ;  /* 0x0000000400047245 */ /* 0x000fca0000201000 */
[----:B------:R-:W-:Y:S01]  /*27d0*/  FFMA R4, R4, R3, 1.1641532182693481445e-10 ;  /* 0x2f00000004047423 */ /* 0x000fe20000000003 */
[----:B------:R-:W-:-:S03]  /*27e0*/  LEA.HI.X R3, R0, UR5, R7, 0x2, P0 ;  /* 0x0000000500037c11 */ /* 0x000fc600080f1407 */
[----:B------:R-:W-:-:S05]  /*27f0*/  FFMA R5, R4, R5, -2 ;  /* 0xc000000004057423 */ /* 0x000fca0000000005 */
[----:B------:R-:W-:Y:S01]  /*2800*/  STG.E desc[UR6][R2.64], R5 ;  /* 0x0000000502007986 */ /* 0x000fe2000c101906 */
[----:B------:R-:W-:Y:S05]  /*2810*/  EXIT ;  /* 0x000000000000794d */ /* 0x000fea0003800000 */
.L_x_11:
[----:B------:R-:W-:-:S00]  /*2820*/  BRA `(.L_x_11) ;  /* 0xfffffffc00fc7947 */ /* 0x000fc0000383ffff */
[----:B------:R-:W-:-:S00]  /*2830*/  NOP ;  /* 0x0000000000007918 */ /* 0x000fc00000000000 */
        /* <DEDUP_REMOVED lines=12> */
.L_x_17:


//--------------------- .text._Z12naive_matmulPfS_S_iii --------------------------
	.section	.text._Z12naive_matmulPfS_S_iii,"ax",@progbits
	.align	128
        .global         _Z12naive_matmulPfS_S_iii
        .type           _Z12naive_matmulPfS_S_iii,@function
        .size           _Z12naive_matmulPfS_S_iii,(.L_x_18 - _Z12naive_matmulPfS_S_iii)
        .other          _Z12naive_matmulPfS_S_iii,@"STO_CUDA_ENTRY STV_DEFAULT"
_Z12naive_matmulPfS_S_iii:
.text._Z12naive_matmulPfS_S_iii:
[----:B------:R-:W-:Y:S01]  /*0000*/  LDC R1, c[0x0][0x37c] ;  /* 0x0000df00ff017b82 */ /* 0x000fe20000000800 */
[----:B------:R-:W0:Y:S07]  /*0010*/  S2R R7, SR_TID.Y ;  /* 0x0000000000077919 */ /* 0x000e2e0000002200 */
[----:B------:R-:W1:Y:S01]  /*0020*/  LDC R0, c[0x0][0x360] ;  /* 0x0000d800ff007b82 */ /* 0x000e620000000800 */
[----:B------:R-:W1:Y:S07]  /*0030*/  S2R R5, SR_TID.X ;  /* 0x0000000000057919 */ /* 0x000e6e0000002100 */
[----:B------:R-:W0:Y:S08]  /*0040*/  S2UR UR5, SR_CTAID.Y ;  /* 0x00000000000579c3 */ /* 0x000e300000002600 */
[----:B------:R-:W0:Y:S08]  /*0050*/  LDC R16, c[0x0][0x364] ;  /* 0x0000d900ff107b82 */ /* 0x000e300000000800 */
[----:B------:R-:W1:Y:S08]  /*0060*/  S2UR UR4, SR_CTAID.X ;  /* 0x00000000000479c3 */ /* 0x000e700000002500 */
[----:B------:R-:W2:Y:S01]  /*0070*/  LDC.64 R2, c[0x0][0x398] ;  /* 0x0000e600ff027b82 */ /* 0x000ea20000000a00 */
[----:B0-----:R-:W-:-:S02]  /*0080*/  IMAD R16, R16, UR5, R7 ;  /* 0x0000000510107c24 */ /* 0x001fc4000f8e0207 */
[----:B-1----:R-:W-:-:S03]  /*0090*/  IMAD R0, R0, UR4, R5 ;  /* 0x0000000400007c24 */ /* 0x002fc6000f8e0205 */
[----:B--2---:R-:W-:-:S04]  /*00a0*/  ISETP.GE.AND P0, PT, R16, R3, PT ;  /* 0x000000031000720c */ /* 0x004fc80003f06270 */
[----:B------:R-:W-:-:S13]  /*00b0*/  ISETP.GE.OR P0, PT, R0, R2, P0 ;  /* 0x000000020000720c */ /* 0x000fda0000706670 */
[----:B------:R-:W-:Y:S05]  /*00c0*/  @P0 EXIT ;  /* 0x000000000000094d */ /* 0x000fea0003800000 */
[----:B------:R-:W0:Y:S01]  /*00d0*/  LDC R17, c[0x0][0x3a0] ;  /* 0x0000e800ff117b82 */ /* 0x000e220000000800 */
[----:B------:R-:W1:Y:S01]  /*00e0*/  LDCU.64 UR6, c[0x0][0x358] ;  /* 0x00006b00ff0677ac */ /* 0x000e620008000a00 */
[----:B------:R-:W-:Y:S01]  /*00f0*/  HFMA2 R26, -RZ, RZ, 0, 0 ;  /* 0x00000000ff1a7431 */ /* 0x000fe200000001ff */
[----:B0-----:R-:W-:-:S13]  /*0100*/  ISETP.GE.AND P0, PT, R17, 0x1, PT ;  /* 0x000000011100780c */ /* 0x001fda0003f06270 */
[----:B-1----:R-:W-:Y:S05]  /*0110*/  @!P0 BRA `(.L_x_12) ;  /* 0x0000000400b88947 */ /* 0x002fea0003800000 */
[C---:B------:R-:W-:Y:S01]  /*0120*/  ISETP.GE.U32.AND P1, PT, R17.reuse, 0x8, PT ;  /* 0x000000081100780c */ /* 0x040fe20003f26070 */
[----:B------:R-:W-:Y:S01]  /*0130*/  IMAD R18, R0, R17, RZ ;  /* 0x0000001100127224 */ /* 0x000fe200078e02ff */
[----:B------:R-:W-:Y:S02]  /*0140*/  LOP3.LUT R25, R17, 0x7, RZ, 0xc0, !PT ;  /* 0x0000000711197812 */ /* 0x000fe400078ec0ff */
[----:B------:R-:W-:Y:S02]  /*0150*/  MOV R26, RZ ;  /* 0x000000ff001a7202 */ /* 0x000fe40000000f00 */
[----:B------:R-:W-:Y:S02]  /*0160*/  ISETP.NE.AND P0, PT, R25, RZ, PT ;  /* 0x000000ff1900720c */ /* 0x000fe40003f05270 */
[----:B------:R-:W-:-:S05]  /*0170*/  MOV R19, RZ ;  /* 0x000000ff00137202 */ /* 0x000fca0000000f00 */
[----:B------:R-:W-:Y:S06]  /*0180*/  @!P1 BRA `(.L_x_13) ;  /* 0x0000000000c49947 */ /* 0x000fec0003800000 */
[----:B------:R-:W0:Y:S01]  /*0190*/  LDCU.64 UR4, c[0x0][0x380] ;  /* 0x00007000ff0477ac */ /* 0x000e220008000a00 */
[----:B------:R-:W-:Y:S02]  /*01a0*/  LOP3.LUT R19, R17, 0x7ffffff8, RZ, 0xc0, !PT ;  /* 0x7ffffff811137812 */ /* 0x000fe400078ec0ff */
[----:B------:R-:W-:Y:S02]  /*01b0*/  MOV R26, RZ ;  /* 0x000000ff001a7202 */ /* 0x000fe40000000f00 */
[----:B------:R-:W-:Y:S02]  /*01c0*/  MOV R2, R18 ;  /* 0x0000001200027202 */ /* 0x000fe40000000f00 */
[----:B------:R-:W-:Y:S02]  /*01d0*/  MOV R22, R16 ;  /* 0x0000001000167202 */ /* 0x000fe40000000f00 */
[----:B------:R-:W-:Y:S01]  /*01e0*/  IADD3 R20, PT, PT, -R19, RZ, RZ ;  /* 0x000000ff13147210 */ /* 0x000fe20007ffe1ff */
[----:B0-----:R-:W-:-:S04]  /*01f0*/  UIADD3 UR4, UP0, UPT, UR4, 0x10, URZ ;  /* 0x0000001004047890 */ /* 0x001fc8000ff1e0ff */
[----:B------:R-:W-:-:S12]  /*0200*/  UIADD3.X UR5, UPT, UPT, URZ, UR5, URZ, UP0, !UPT ;  /* 0x00000005ff057290 */ /* 0x000fd800087fe4ff */
.L_x_14:
[----:B------:R-:W0:Y:S01]  /*0210*/  LDC.64 R14, c[0x0][0x388] ;  /* 0x0000e200ff0e7b82 */ /* 0x000e220000000a00 */
[----:B------:R-:W-:Y:S02]  /*0220*/  MOV R4, UR4 ;  /* 0x0000000400047c02 */ /* 0x000fe40008000f00 */
[----:B------:R-:W-:-:S03]  /*0230*/  MOV R5, UR5 ;  /* 0x0000000500057c02 */ /* 0x000fc60008000f00 */
[----:B------:R-:W-:-:S05]  /*0240*/  IMAD.WIDE R4, R2, 0x4, R4 ;  /* 0x0000000402047825 */ /* 0x000fca00078e0204 */
[----:B------:R-:W2:Y:S04]  /*0250*/  LDG.E R21, desc[UR6][R4.64+-0x10] ;  /* 0xfffff00604157981 */ /* 0x000ea8000c1e1900 */
[----:B------:R-:W3:Y:S04]  /*0260*/  LDG.E R23, desc[UR6][R4.64+-0xc] ;  /* 0xfffff40604177981 */ /* 0x000ee8000c1e1900 */
[----:B------:R-:W4:Y:S01]  /*0270*/  LDG.E R29, desc[UR6][R4.64+-0x8] ;  /* 0xfffff806041d7981 */ /* 0x000f22000c1e1900 */
[----:B0-----:R-:W-:-:S05]  /*0280*/  IMAD.WIDE R14, R22, 0x4, R14 ;  /* 0x00000004160e7825 */ /* 0x001fca00078e020e */
[----:B------:R0:W2:Y:S01]  /*0290*/  LDG.E R24, desc[UR6][R14.64] ;  /* 0x000000060e187981 */ /* 0x0000a2000c1e1900 */
[----:B------:R-:W-:-:S04]  /*02a0*/  IMAD.WIDE R12, R3, 0x4, R14 ;  /* 0x00000004030c7825 */ /* 0x000fc800078e020e */
[C---:B------:R-:W-:Y:S02]  /*02b0*/  IMAD.WIDE R6, R3.reuse, 0x4, R12 ;  /* 0x0000000403067825 */ /* 0x040fe400078e020c */
[----:B------:R-:W3:Y:S02]  /*02c0*/  LDG.E R12, desc[UR6][R12.64] ;  /* 0x000000060c0c7981 */ /* 0x000ee4000c1e1900 */
[C---:B------:R-:W-:Y:S02]  /*02d0*/  IMAD.WIDE R8, R3.reuse, 0x4, R6 ;  /* 0x0000000403087825 */ /* 0x040fe400078e0206 */
[----:B------:R1:W4:Y:S02]  /*02e0*/  LDG.E R28, desc[UR6][R6.64] ;  /* 0x00000006061c7981 */ /* 0x000324000c1e1900 */
[C---:B------:R-:W-:Y:S02]  /*02f0*/  IMAD.WIDE R10, R3.reuse, 0x4, R8 ;  /* 0x00000004030a7825 */ /* 0x040fe400078e0208 */
[----:B------:R-:W5:Y:S02]  /*0300*/  LDG.E R8, desc[UR6][R8.64] ;  /* 0x0000000608087981 */ /* 0x000f64000c1e1900 */
[----:B0-----:R-:W-:-:S05]  /*0310*/  IMAD.WIDE R14, R3, 0x4, R10 ;  /* 0x00000004030e7825 */ /* 0x001fca00078e020a */
[----:B------:R-:W5:Y:S04]  /*0320*/  LDG.E R13, desc[UR6][R14.64] ;  /* 0x000000060e0d7981 */ /* 0x000f68000c1e1900 */
[----:B------:R-:W5:Y:S04]  /*0330*/  LDG.E R9, desc[UR6][R10.64] ;  /* 0x000000060a097981 */ /* 0x000f68000c1e1900 */
[----:B------:R-:W5:Y:S04]  /*0340*/  LDG.E R11, desc[UR6][R4.64+-0x4] ;  /* 0xfffffc06040b7981 */ /* 0x000f68000c1e1900 */
[----:B------:R-:W5:Y:S01]  /*0350*/  LDG.E R10, desc[UR6][R4.64+0x8] ;  /* 0x00000806040a7981 */ /* 0x000f62000c1e1900 */
[----:B--2---:R-:W-:Y:S01]  /*0360*/  FFMA R24, R21, R24, R26 ;  /* 0x0000001815187223 */ /* 0x004fe2000000001a */
[----:B------:R-:W-:-:S02]  /*0370*/  IMAD.WIDE R26, R3, 0x4, R14 ;  /* 0x00000004031a7825 */ /* 0x000fc400078e020e */
[----:B------:R-:W2:Y:S04]  /*0380*/  LDG.E R21, desc[UR6][R4.64] ;  /* 0x0000000604157981 */ /* 0x000ea8000c1e1900 */
[----:B------:R-:W2:Y:S01]  /*0390*/  LDG.E R14, desc[UR6][R4.64+0x4] ;  /* 0x00000406040e7981 */ /* 0x000ea2000c1e1900 */
[----:B-1----:R-:W-:-:S03]  /*03a0*/  IMAD.WIDE R6, R3, 0x4, R26 ;  /* 0x0000000403067825 */ /* 0x002fc600078e021a */
[----:B------:R-:W2:Y:S04]  /*03b0*/  LDG.E R15, desc[UR6][R4.64+0xc] ;  /* 0x00000c06040f7981 */ /* 0x000ea8000c1e1900 */
[----:B------:R-:W2:Y:S04]  /*03c0*/  LDG.E R6, desc[UR6][R6.64] ;  /* 0x0000000606067981 */ /* 0x000ea8000c1e1900 */
[----:B------:R-:W2:Y:S01]  /*03d0*/  LDG.E R5, desc[UR6][R26.64] ;  /* 0x000000061a057981 */ /* 0x000ea2000c1e1900 */
[----:B---3--:R-:W-:Y:S01]  /*03e0*/  FFMA R12, R23, R12, R24 ;  /* 0x0000000c170c7223 */ /* 0x008fe20000000018 */
[----:B------:R-:W-:-:S03]  /*03f0*/  IADD3 R20, PT, PT, R20, 0x8, RZ ;  /* 0x0000000814147810 */ /* 0x000fc60007ffe0ff */
[----:B----4-:R-:W-:Y:S01]  /*0400*/  FFMA R12, R29, R28, R12 ;  /* 0x0000001c1d0c7223 */ /* 0x010fe2000000000c */
[----:B------:R-:W-:Y:S02]  /*0410*/  ISETP.NE.AND P1, PT, R20, RZ, PT ;  /* 0x000000ff1400720c */ /* 0x000fe40003f25270 */
[----:B------:R-:W-:Y:S01]  /*0420*/  LEA R22, R3, R22, 0x3 ;  /* 0x0000001603167211 */ /* 0x000fe200078e18ff */
[----:B-----5:R-:W-:Y:S01]  /*0430*/  FFMA R8, R11, R8, R12 ;  /* 0x000000080b087223 */ /* 0x020fe2000000000c */
[----:B------:R-:W-:-:S03]  /*0440*/  IADD3 R2, PT, PT, R2, 0x8, RZ ;  /* 0x0000000802027810 */ /* 0x000fc60007ffe0ff */
[----:B--2---:R-:W-:-:S04]  /*0450*/  FFMA R9, R21, R9, R8 ;  /* 0x0000000915097223 */ /* 0x004fc80000000008 */
[----:B------:R-:W-:-:S04]  /*0460*/  FFMA R9, R14, R13, R9 ;  /* 0x0000000d0e097223 */ /* 0x000fc80000000009 */
[----:B------:R-:W-:-:S04]  /*0470*/  FFMA R10, R10, R5, R9 ;  /* 0x000000050a0a7223 */ /* 0x000fc80000000009 */
[----:B------:R-:W-:Y:S01]  /*0480*/  FFMA R26, R15, R6, R10 ;  /* 0x000000060f1a7223 */ /* 0x000fe2000000000a */
[----:B------:R-:W-:Y:S06]  /*0490*/  @P1 BRA `(.L_x_14) ;  /* 0xfffffffc005c1947 */ /* 0x000fec000383ffff */
.L_x_13:
[----:B------:R-:W-:Y:S05]  /*04a0*/  @!P0 BRA `(.L_x_12) ;  /* 0x0000000000d48947 */ /* 0x000fea0003800000 */
[----:B------:R-:W-:Y:S02]  /*04b0*/  ISETP.GE.U32.AND P0, PT, R25, 0x4, PT ;  /* 0x000000041900780c */ /* 0x000fe40003f06070 */
[----:B------:R-:W-:-:S04]  /*04c0*/  LOP3.LUT R2, R17, 0x3, RZ, 0xc0, !PT ;  /* 0x0000000311027812 */ /* 0x000fc800078ec0ff */
[----:B------:R-:W-:-:S07]  /*04d0*/  ISETP.NE.AND P1, PT, R2, RZ, PT ;  /* 0x000000ff0200720c */ /* 0x000fce0003f25270 */
[----:B------:R-:W-:Y:S06]  /*04e0*/  @!P0 BRA `(.L_x_15) ;  /* 0x0000000000588947 */ /* 0x000fec0003800000 */
[----:B------:R-:W0:Y:S01]  /*04f0*/  LDC.64 R10, c[0x0][0x388] ;  /* 0x0000e200ff0a7b82 */ /* 0x000e220000000a00 */
[----:B------:R-:W-:Y:S01]  /*0500*/  IMAD R9, R19, R3, R16 ;  /* 0x0000000313097224 */ /* 0x000fe200078e0210 */
[----:B------:R-:W-:-:S06]  /*0510*/  IADD3 R7, PT, PT, R18, R19, RZ ;  /* 0x0000001312077210 */ /* 0x000fcc0007ffe0ff */
[----:B------:R-:W1:Y:S01]  /*0520*/  LDC.64 R4, c[0x0][0x380] ;  /* 0x0000e000ff047b82 */ /* 0x000e620000000a00 */
[----:B0-----:R-:W-:-:S04]  /*0530*/  IMAD.WIDE R10, R9, 0x4, R10 ;  /* 0x00000004090a7825 */ /* 0x001fc800078e020a */
[----:B------:R-:W-:Y:S02]  /*0540*/  IMAD.WIDE R12, R3, 0x4, R10 ;  /* 0x00000004030c7825 */ /* 0x000fe400078e020a */
[----:B------:R-:W2:Y:S02]  /*0550*/  LDG.E R10, desc[UR6][R10.64] ;  /* 0x000000060a0a7981 */ /* 0x000ea4000c1e1900 */
[----:B-1----:R-:W-:-:S04]  /*0560*/  IMAD.WIDE R4, R7, 0x4, R4 ;  /* 0x0000000407047825 */ /* 0x002fc800078e0204 */
[C---:B------:R-:W-:Y:S01]  /*0570*/  IMAD.WIDE R6, R3.reuse, 0x4, R12 ;  /* 0x0000000403067825 */ /* 0x040fe200078e020c */
[----:B------:R-:W2:Y:S04]  /*0580*/  LDG.E R15, desc[UR6][R4.64] ;  /* 0x00000006040f7981 */ /* 0x000ea8000c1e1900 */
[----:B------:R-:W3:Y:S01]  /*0590*/  LDG.E R12, desc[UR6][R12.64] ;  /* 0x000000060c0c7981 */ /* 0x000ee2000c1e1900 */
[----:B------:R-:W-:-:S03]  /*05a0*/  IMAD.WIDE R8, R3, 0x4, R6 ;  /* 0x0000000403087825 */ /* 0x000fc600078e0206 */
[----:B------:R-:W3:Y:S04]  /*05b0*/  LDG.E R14, desc[UR6][R4.64+0x4] ;  /* 0x00000406040e7981 */ /* 0x000ee8000c1e1900 */
[----:B------:R-:W4:Y:S04]  /*05c0*/  LDG.E R20, desc[UR6][R6.64] ;  /* 0x0000000606147981 */ /* 0x000f28000c1e1900 */
[----:B------:R-:W4:Y:S04]  /*05d0*/  LDG.E R21, desc[UR6][R4.64+0x8] ;  /* 0x0000080604157981 */ /* 0x000f28000c1e1900 */
[----:B------:R-:W5:Y:S04]  /*05e0*/  LDG.E R23, desc[UR6][R4.64+0xc] ;  /* 0x00000c0604177981 */ /* 0x000f68000c1e1900 */
[----:B------:R-:W5:Y:S01]  /*05f0*/  LDG.E R8, desc[UR6][R8.64] ;  /* 0x0000000608087981 */ /* 0x000f62000c1e1900 */
[----:B------:R-:W-:Y:S01]  /*0600*/  IADD3 R19, PT, PT, R19, 0x4, RZ ;  /* 0x0000000413137810 */ /* 0x000fe20007ffe0ff */
[----:B--2---:R-:W-:-:S04]  /*0610*/  FFMA R15, R15, R10, R26 ;  /* 0x0000000a0f0f7223 */ /* 0x004fc8000000001a */
[----:B---3--:R-:W-:-:S04]  /*0620*/  FFMA R14, R14, R12, R15 ;  /* 0x0000000c0e0e7223 */ /* 0x008fc8000000000f */
[----:B----4-:R-:W-:-:S04]  /*0630*/  FFMA R14, R21, R20, R14 ;  /* 0x00000014150e7223 */ /* 0x010fc8000000000e */
[----:B-----5:R-:W-:-:S07]  /*0640*/  FFMA R26, R23, R8, R14 ;  /* 0x00000008171a7223 */ /* 0x020fce000000000e */
.L_x_15:
[----:B------:R-:W-:Y:S05]  /*0650*/  @!P1 BRA `(.L_x_12) ;  /* 0x0000000000689947 */ /* 0x000fea0003800000 */
[----:B------:R-:W0:Y:S01]  /*0660*/  LDC.64 R10, c[0x0][0x388] ;  /* 0x0000e200ff0a7b82 */ /* 0x000e220000000a00 */
[----:B------:R-:W-:Y:S02]  /*0670*/  ISETP.NE.AND P0, PT, R2, 0x1, PT ;  /* 0x000000010200780c */ /* 0x000fe40003f05270 */
[----:B------:R-:W-:-:S04]  /*0680*/  LOP3.LUT R17, R17, 0x1, RZ, 0xc0, !PT ;  /* 0x0000000111117812 */ /* 0x000fc800078ec0ff */
[----:B------:R-:W-:Y:S01]  /*0690*/  ISETP.NE.U32.AND P1, PT, R17, 0x1, PT ;  /* 0x000000011100780c */ /* 0x000fe20003f25070 */
[----:B------:R-:W1:Y:S06]  /*06a0*/  LDC.64 R8, c[0x0][0x380] ;  /* 0x0000e000ff087b82 */ /* 0x000e6c0000000a00 */
[C---:B------:R-:W-:Y:S01]  /*06b0*/  @P0 IMAD R15, R19.reuse, R3, R16 ;  /* 0x00000003130f0224 */ /* 0x040fe200078e0210 */
[----:B------:R-:W-:Y:S01]  /*06c0*/  @P0 IADD3 R13, PT, PT, R18, R19, RZ ;  /* 0x00000013120d0210 */ /* 0x000fe20007ffe0ff */
[----:B------:R-:W2:Y:S01]  /*06d0*/  LDC.64 R6, c[0x0][0x380] ;  /* 0x0000e000ff067b82 */ /* 0x000ea20000000a00 */
[----:B------:R-:W-:-:S07]  /*06e0*/  @P0 IADD3 R19, PT, PT, R19, 0x2, RZ ;  /* 0x0000000213130810 */ /* 0x000fce0007ffe0ff */
[----:B------:R-:W3:Y:S01]  /*06f0*/  LDC.64 R4, c[0x0][0x388] ;  /* 0x0000e200ff047b82 */ /* 0x000ee20000000a00 */
[----:B0-----:R-:W-:Y:S01]  /*0700*/  @P0 IMAD.WIDE R10, R15, 0x4, R10 ;  /* 0x000000040f0a0825 */ /* 0x001fe200078e020a */
[----:B------:R-:W-:-:S03]  /*0710*/  @!P1 IADD3 R15, PT, PT, R18, R19, RZ ;  /* 0x00000013120f9210 */ /* 0x000fc60007ffe0ff */
[----:B------:R-:W-:Y:S01]  /*0720*/  @!P1 IMAD R19, R19, R3, R16 ;  /* 0x0000000313139224 */ /* 0x000fe200078e0210 */
[----:B------:R-:W4:Y:S01]  /*0730*/  @P0 LDG.E R2, desc[UR6][R10.64] ;  /* 0x000000060a020981 */ /* 0x000f22000c1e1900 */
[----:B-1----:R-:W-:-:S04]  /*0740*/  @P0 IMAD.WIDE R8, R13, 0x4, R8 ;  /* 0x000000040d080825 */ /* 0x002fc800078e0208 */
[----:B------:R-:W-:Y:S01]  /*0750*/  @P0 IMAD.WIDE R12, R3, 0x4, R10 ;  /* 0x00000004030c0825 */ /* 0x000fe200078e020a */
[----:B------:R-:W4:Y:S03]  /*0760*/  @P0 LDG.E R17, desc[UR6][R8.64] ;  /* 0x0000000608110981 */ /* 0x000f26000c1e1900 */
[----:B--2---:R-:W-:Y:S01]  /*0770*/  @!P1 IMAD.WIDE R6, R15, 0x4, R6 ;  /* 0x000000040f069825 */ /* 0x004fe200078e0206 */
[----:B------:R-:W2:Y:S04]  /*0780*/  @P0 LDG.E R21, desc[UR6][R8.64+0x4] ;  /* 0x0000040608150981 */ /* 0x000ea8000c1e1900 */
[----:B------:R-:W2:Y:S01]  /*0790*/  @P0 LDG.E R12, desc[UR6][R12.64] ;  /* 0x000000060c0c0981 */ /* 0x000ea2000c1e1900 */
[----:B---3--:R-:W-:-:S03]  /*07a0*/  @!P1 IMAD.WIDE R4, R19, 0x4, R4 ;  /* 0x0000000413049825 */ /* 0x008fc600078e0204 */
[----:B------:R-:W3:Y:S04]  /*07b0*/  @!P1 LDG.E R7, desc[UR6][R6.64] ;  /* 0x0000000606079981 */ /* 0x000ee8000c1e1900 */
[----:B------:R-:W3:Y:S01]  /*07c0*/  @!P1 LDG.E R4, desc[UR6][R4.64] ;  /* 0x0000000604049981 */ /* 0x000ee2000c1e1900 */
[----:B----4-:R-:W-:-:S04]  /*07d0*/  @P0 FFMA R2, R17, R2, R26 ;  /* 0x0000000211020223 */ /* 0x010fc8000000001a */
[----:B--2---:R-:W-:-:S04]  /*07e0*/  @P0 FFMA R26, R21, R12, R2 ;  /* 0x0000000c151a0223 */ /* 0x004fc80000000002 */
[----:B---3--:R-:W-:-:S07]  /*07f0*/  @!P1 FFMA R26, R7, R4, R26 ;  /* 0x00000004071a9223 */ /* 0x008fce000000001a */
.L_x_12:
[----:B------:R-:W0:Y:S01]  /*0800*/  LDC.64 R4, c[0x0][0x390] ;  /* 0x0000e400ff047b82 */ /* 0x000e220000000a00 */
[----:B------:R-:W-:-:S04]  /*0810*/  IMAD R3, R0, R3, R16 ;  /* 0x0000000300037224 */ /* 0x000fc800078e0210 */
[----:B0-----:R-:W-:-:S05]  /*0820*/  IMAD.WIDE R2, R3, 0x4, R4 ;  /* 0x0000000403027825 */ /* 0x001fca00078e0204 */
[----:B------:R-:W-:Y:S01]  /*0830*/  STG.E desc[UR6][R2.64], R26 ;  /* 0x0000001a02007986 */ /* 0x000fe2000c101906 */
[----:B------:R-:W-:Y:S05]  /*0840*/  EXIT ;  /* 0x000000000000794d */ /* 0x000fea0003800000 */
.L_x_16:
        /* <DEDUP_REMOVED lines=11> */
.L_x_18:


//--------------------- .nv.global.init           --------------------------
	.section	.nv.global.init,"aw",@progbits
	.align	4
.nv.global.init:
	.type		mrg32k3aM1SubSeq,@object
	.size		mrg32k3aM1SubSeq,(mrg32k3aM2SubSeq - mrg32k3aM1SubSeq)
mrg32k3aM1SubSeq:
        /*0000*/ 	.byte	0x0b, 0xcc, 0xee, 0x04, 0x73, 0x29, 0x8b, 0x6f, 0xf6, 0x53, 0x03, 0xf6, 0x23, 0xf6, 0xea, 0xda
        /* <DEDUP_REMOVED lines=125> */
	.type		mrg32k3aM2SubSeq,@object
	.size		mrg32k3aM2SubSeq,(mrg32k3aM1 - mrg32k3aM2SubSeq)
mrg32k3aM2SubSeq:
        /* <DEDUP_REMOVED lines=126> */
	.type		mrg32k3aM1,@object
	.size		mrg32k3aM1,(mrg32k3aM1Seq - mrg32k3aM1)
mrg32k3aM1:
        /* <DEDUP_REMOVED lines=144> */
	.type		mrg32k3aM1Seq,@object
	.size		mrg32k3aM1Seq,(mrg32k3aM2 - mrg32k3aM1Seq)
mrg32k3aM1Seq:
        /* <DEDUP_REMOVED lines=144> */
	.type		mrg32k3aM2,@object
	.size		mrg32k3aM2,(mrg32k3aM2Seq - mrg32k3aM2)
mrg32k3aM2:
        /* <DEDUP_REMOVED lines=144> */
	.type		mrg32k3aM2Seq,@object
	.size		mrg32k3aM2Seq,(precalc_xorwow_matrix - mrg32k3aM2Seq)
mrg32k3aM2Seq:
        /* <DEDUP_REMOVED lines=144> */
	.type		precalc_xorwow_matrix,@object
	.size		precalc_xorwow_matrix,(precalc_xorwow_offset_matrix - precalc_xorwow_matrix)
precalc_xorwow_matrix:
        /* <DEDUP_REMOVED lines=6400> */
	.type		precalc_xorwow_offset_matrix,@object
	.size		precalc_xorwow_offset_matrix,(.L_1 - precalc_xorwow_offset_matrix)
precalc_xorwow_offset_matrix:
        /* <DEDUP_REMOVED lines=6400> */
.L_1:


//--------------------- .nv.shared.reserved.0     --------------------------
	.section	.nv.shared.reserved.0,"aw",@nobits
	.weak		__nv_reservedSMEM_offset_0_alias
	.size		__nv_reservedSMEM_offset_0_alias, 0, 64
	.other		__nv_reservedSMEM_offset_0_alias,@"STO_CUDA_RESERVED_SHARED STV_DEFAULT"
__nv_reservedSMEM_offset_0_alias:
	.zero		0
	.zero		64


//--------------------- .nv.constant0._Z11init_matrixPfiij --------------------------
	.section	.nv.constant0._Z11init_matrixPfiij,"a",@progbits
	.sectionflags	@""
	.align	4
.nv.constant0._Z11init_matrixPfiij:
	.zero		916


//--------------------- .nv.constant0._Z12naive_matmulPfS_S_iii --------------------------
	.section	.nv.constant0._Z12naive_matmulPfS_S_iii,"a",@progbits
	.sectionflags	@""
	.align	4
.nv.constant0._Z12naive_matmulPfS_S_iii:
	.zero		932


//--------------------- SYMBOLS --------------------------

	.type		.nv.reservedSmem.offset0,@object
	.size		.nv.reservedSmem.offset0,0x4
